//
// Generated by NVIDIA NVVM Compiler
//
// Compiler Build ID: CL-36424714
// Cuda compilation tools, release 13.0, V13.0.88
// Based on NVVM 20.0.0
//

.version 9.0
.target sm_100
.address_size 64

	// .globl	_Z18postprocess_kernalPKfPfS0_S1_S1_S1_Piffffiiiiiff

.visible .entry _Z18postprocess_kernalPKfPfS0_S1_S1_S1_Piffffiiiiiff(
	.param .u64 .ptr .align 1 _Z18postprocess_kernalPKfPfS0_S1_S1_S1_Piffffiiiiiff_param_0,
	.param .u64 .ptr .align 1 _Z18postprocess_kernalPKfPfS0_S1_S1_S1_Piffffiiiiiff_param_1,
	.param .u64 .ptr .align 1 _Z18postprocess_kernalPKfPfS0_S1_S1_S1_Piffffiiiiiff_param_2,
	.param .u64 .ptr .align 1 _Z18postprocess_kernalPKfPfS0_S1_S1_S1_Piffffiiiiiff_param_3,
	.param .u64 .ptr .align 1 _Z18postprocess_kernalPKfPfS0_S1_S1_S1_Piffffiiiiiff_param_4,
	.param .u64 .ptr .align 1 _Z18postprocess_kernalPKfPfS0_S1_S1_S1_Piffffiiiiiff_param_5,
	.param .u64 .ptr .align 1 _Z18postprocess_kernalPKfPfS0_S1_S1_S1_Piffffiiiiiff_param_6,
	.param .f32 _Z18postprocess_kernalPKfPfS0_S1_S1_S1_Piffffiiiiiff_param_7,
	.param .f32 _Z18postprocess_kernalPKfPfS0_S1_S1_S1_Piffffiiiiiff_param_8,
	.param .f32 _Z18postprocess_kernalPKfPfS0_S1_S1_S1_Piffffiiiiiff_param_9,
	.param .f32 _Z18postprocess_kernalPKfPfS0_S1_S1_S1_Piffffiiiiiff_param_10,
	.param .u32 _Z18postprocess_kernalPKfPfS0_S1_S1_S1_Piffffiiiiiff_param_11,
	.param .u32 _Z18postprocess_kernalPKfPfS0_S1_S1_S1_Piffffiiiiiff_param_12,
	.param .u32 _Z18postprocess_kernalPKfPfS0_S1_S1_S1_Piffffiiiiiff_param_13,
	.param .u32 _Z18postprocess_kernalPKfPfS0_S1_S1_S1_Piffffiiiiiff_param_14,
	.param .u32 _Z18postprocess_kernalPKfPfS0_S1_S1_S1_Piffffiiiiiff_param_15,
	.param .f32 _Z18postprocess_kernalPKfPfS0_S1_S1_S1_Piffffiiiiiff_param_16,
	.param .f32 _Z18postprocess_kernalPKfPfS0_S1_S1_S1_Piffffiiiiiff_param_17
)
{
	.reg .pred 	%p<28>;
	.reg .b32 	%r<129>;
	.reg .b32 	%f<330>;
	.reg .b64 	%rd<43>;
	.reg .b64 	%fd<6>;

	ld.param.u64 	%rd6, [_Z18postprocess_kernalPKfPfS0_S1_S1_S1_Piffffiiiiiff_param_0];
	ld.param.u64 	%rd9, [_Z18postprocess_kernalPKfPfS0_S1_S1_S1_Piffffiiiiiff_param_3];
	ld.param.u64 	%rd10, [_Z18postprocess_kernalPKfPfS0_S1_S1_S1_Piffffiiiiiff_param_4];
	ld.param.f32 	%f19, [_Z18postprocess_kernalPKfPfS0_S1_S1_S1_Piffffiiiiiff_param_7];
	ld.param.f32 	%f20, [_Z18postprocess_kernalPKfPfS0_S1_S1_S1_Piffffiiiiiff_param_8];
	ld.param.f32 	%f21, [_Z18postprocess_kernalPKfPfS0_S1_S1_S1_Piffffiiiiiff_param_9];
	ld.param.f32 	%f22, [_Z18postprocess_kernalPKfPfS0_S1_S1_S1_Piffffiiiiiff_param_10];
	ld.param.u32 	%r28, [_Z18postprocess_kernalPKfPfS0_S1_S1_S1_Piffffiiiiiff_param_11];
	ld.param.u32 	%r29, [_Z18postprocess_kernalPKfPfS0_S1_S1_S1_Piffffiiiiiff_param_12];
	ld.param.u32 	%r30, [_Z18postprocess_kernalPKfPfS0_S1_S1_S1_Piffffiiiiiff_param_13];
	ld.param.u32 	%r31, [_Z18postprocess_kernalPKfPfS0_S1_S1_S1_Piffffiiiiiff_param_14];
	ld.param.u32 	%r32, [_Z18postprocess_kernalPKfPfS0_S1_S1_S1_Piffffiiiiiff_param_15];
	ld.param.f32 	%f23, [_Z18postprocess_kernalPKfPfS0_S1_S1_S1_Piffffiiiiiff_param_16];
	ld.param.f32 	%f24, [_Z18postprocess_kernalPKfPfS0_S1_S1_S1_Piffffiiiiiff_param_17];
	mov.u32 	%r1, %tid.x;
	setp.ge.s32 	%p1, %r1, %r30;
	@%p1 bra 	$L__BB0_17;
	mov.u32 	%r33, %ctaid.x;
	cvta.to.global.u64 	%rd1, %rd6;
	div.s32 	%r34, %r33, %r28;
	mul.lo.s32 	%r35, %r34, %r28;
	sub.s32 	%r36, %r33, %r35;
	cvt.rn.f32.u32 	%f26, %r36;
	sub.f32 	%f27, %f20, %f19;
	mul.f32 	%f28, %f27, %f26;
	add.s32 	%r37, %r28, -1;
	cvt.rn.f32.s32 	%f29, %r37;
	div.rn.f32 	%f30, %f28, %f29;
	add.f32 	%f1, %f19, %f30;
	cvt.rn.f32.s32 	%f31, %r34;
	sub.f32 	%f32, %f22, %f21;
	mul.f32 	%f33, %f32, %f31;
	add.s32 	%r38, %r29, -1;
	cvt.rn.f32.s32 	%f34, %r38;
	div.rn.f32 	%f35, %f33, %f34;
	add.f32 	%f2, %f21, %f35;
	mul.lo.s32 	%r2, %r30, %r33;
	add.s32 	%r3, %r2, %r1;
	mul.lo.s32 	%r4, %r3, %r31;
	mul.wide.s32 	%rd13, %r4, 4;
	add.s64 	%rd2, %rd1, %rd13;
	ld.global.f32 	%f36, [%rd2];
	fma.rn.f32 	%f37, %f36, 0fBBBB989D, 0f3F000000;
	cvt.sat.f32.f32 	%f38, %f37;
	mov.f32 	%f39, 0f4B400001;
	mov.f32 	%f40, 0f437C0000;
	fma.rm.f32 	%f41, %f38, %f40, %f39;
	add.f32 	%f42, %f41, 0fCB40007F;
	neg.f32 	%f43, %f42;
	fma.rn.f32 	%f44, %f36, 0fBFB8AA3B, %f43;
	fma.rn.f32 	%f45, %f36, 0fB2A57060, %f44;
	mov.b32 	%r39, %f41;
	shl.b32 	%r40, %r39, 23;
	mov.b32 	%f46, %r40;
	ex2.approx.ftz.f32 	%f47, %f45;
	fma.rn.f32 	%f48, %f47, %f46, 0f3F800000;
	rcp.rn.f32 	%f327, %f48;
	setp.lt.s32 	%p2, %r31, 2;
	mov.f32 	%f329, 0f00000000;
	@%p2 bra 	$L__BB0_15;
	add.s32 	%r5, %r31, -1;
	add.s32 	%r44, %r31, -2;
	setp.lt.u32 	%p3, %r44, 7;
	mov.b32 	%r128, 0;
	mov.b32 	%r123, 1;
	@%p3 bra 	$L__BB0_6;
	add.s64 	%rd15, %rd13, %rd1;
	add.s64 	%rd42, %rd15, 16;
	mov.b32 	%r117, 0;
	mov.u32 	%r128, %r117;
$L__BB0_4:
	.pragma "nounroll";
	add.s32 	%r46, %r117, 1;
	ld.global.f32 	%f50, [%rd42+-12];
	fma.rn.f32 	%f51, %f50, 0fBBBB989D, 0f3F000000;
	cvt.sat.f32.f32 	%f52, %f51;
	mov.f32 	%f53, 0f4B400001;
	mov.f32 	%f54, 0f437C0000;
	fma.rm.f32 	%f55, %f52, %f54, %f53;
	add.f32 	%f56, %f55, 0fCB40007F;
	neg.f32 	%f57, %f56;
	fma.rn.f32 	%f58, %f50, 0fBFB8AA3B, %f57;
	fma.rn.f32 	%f59, %f50, 0fB2A57060, %f58;
	mov.b32 	%r47, %f55;
	shl.b32 	%r48, %r47, 23;
	mov.b32 	%f60, %r48;
	ex2.approx.ftz.f32 	%f61, %f59;
	fma.rn.f32 	%f62, %f61, %f60, 0f3F800000;
	rcp.rn.f32 	%f63, %f62;
	setp.gt.f32 	%p4, %f63, %f327;
	selp.f32 	%f64, %f63, %f327, %p4;
	selp.b32 	%r49, %r46, %r128, %p4;
	ld.global.f32 	%f65, [%rd42+-8];
	fma.rn.f32 	%f66, %f65, 0fBBBB989D, 0f3F000000;
	cvt.sat.f32.f32 	%f67, %f66;
	fma.rm.f32 	%f68, %f67, %f54, %f53;
	add.f32 	%f69, %f68, 0fCB40007F;
	neg.f32 	%f70, %f69;
	fma.rn.f32 	%f71, %f65, 0fBFB8AA3B, %f70;
	fma.rn.f32 	%f72, %f65, 0fB2A57060, %f71;
	mov.b32 	%r50, %f68;
	shl.b32 	%r51, %r50, 23;
	mov.b32 	%f73, %r51;
	ex2.approx.ftz.f32 	%f74, %f72;
	fma.rn.f32 	%f75, %f74, %f73, 0f3F800000;
	rcp.rn.f32 	%f76, %f75;
	setp.gt.f32 	%p5, %f76, %f64;
	selp.f32 	%f77, %f76, %f64, %p5;
	add.s32 	%r52, %r117, 2;
	selp.b32 	%r53, %r52, %r49, %p5;
	ld.global.f32 	%f78, [%rd42+-4];
	fma.rn.f32 	%f79, %f78, 0fBBBB989D, 0f3F000000;
	cvt.sat.f32.f32 	%f80, %f79;
	fma.rm.f32 	%f81, %f80, %f54, %f53;
	add.f32 	%f82, %f81, 0fCB40007F;
	neg.f32 	%f83, %f82;
	fma.rn.f32 	%f84, %f78, 0fBFB8AA3B, %f83;
	fma.rn.f32 	%f85, %f78, 0fB2A57060, %f84;
	mov.b32 	%r54, %f81;
	shl.b32 	%r55, %r54, 23;
	mov.b32 	%f86, %r55;
	ex2.approx.ftz.f32 	%f87, %f85;
	fma.rn.f32 	%f88, %f87, %f86, 0f3F800000;
	rcp.rn.f32 	%f89, %f88;
	setp.gt.f32 	%p6, %f89, %f77;
	selp.f32 	%f90, %f89, %f77, %p6;
	add.s32 	%r56, %r117, 3;
	selp.b32 	%r57, %r56, %r53, %p6;
	ld.global.f32 	%f91, [%rd42];
	fma.rn.f32 	%f92, %f91, 0fBBBB989D, 0f3F000000;
	cvt.sat.f32.f32 	%f93, %f92;
	fma.rm.f32 	%f94, %f93, %f54, %f53;
	add.f32 	%f95, %f94, 0fCB40007F;
	neg.f32 	%f96, %f95;
	fma.rn.f32 	%f97, %f91, 0fBFB8AA3B, %f96;
	fma.rn.f32 	%f98, %f91, 0fB2A57060, %f97;
	mov.b32 	%r58, %f94;
	shl.b32 	%r59, %r58, 23;
	mov.b32 	%f99, %r59;
	ex2.approx.ftz.f32 	%f100, %f98;
	fma.rn.f32 	%f101, %f100, %f99, 0f3F800000;
	rcp.rn.f32 	%f102, %f101;
	setp.gt.f32 	%p7, %f102, %f90;
	selp.f32 	%f103, %f102, %f90, %p7;
	add.s32 	%r60, %r117, 4;
	selp.b32 	%r61, %r60, %r57, %p7;
	ld.global.f32 	%f104, [%rd42+4];
	fma.rn.f32 	%f105, %f104, 0fBBBB989D, 0f3F000000;
	cvt.sat.f32.f32 	%f106, %f105;
	fma.rm.f32 	%f107, %f106, %f54, %f53;
	add.f32 	%f108, %f107, 0fCB40007F;
	neg.f32 	%f109, %f108;
	fma.rn.f32 	%f110, %f104, 0fBFB8AA3B, %f109;
	fma.rn.f32 	%f111, %f104, 0fB2A57060, %f110;
	mov.b32 	%r62, %f107;
	shl.b32 	%r63, %r62, 23;
	mov.b32 	%f112, %r63;
	ex2.approx.ftz.f32 	%f113, %f111;
	fma.rn.f32 	%f114, %f113, %f112, 0f3F800000;
	rcp.rn.f32 	%f115, %f114;
	setp.gt.f32 	%p8, %f115, %f103;
	selp.f32 	%f116, %f115, %f103, %p8;
	add.s32 	%r64, %r117, 5;
	selp.b32 	%r65, %r64, %r61, %p8;
	ld.global.f32 	%f117, [%rd42+8];
	fma.rn.f32 	%f118, %f117, 0fBBBB989D, 0f3F000000;
	cvt.sat.f32.f32 	%f119, %f118;
	fma.rm.f32 	%f120, %f119, %f54, %f53;
	add.f32 	%f121, %f120, 0fCB40007F;
	neg.f32 	%f122, %f121;
	fma.rn.f32 	%f123, %f117, 0fBFB8AA3B, %f122;
	fma.rn.f32 	%f124, %f117, 0fB2A57060, %f123;
	mov.b32 	%r66, %f120;
	shl.b32 	%r67, %r66, 23;
	mov.b32 	%f125, %r67;
	ex2.approx.ftz.f32 	%f126, %f124;
	fma.rn.f32 	%f127, %f126, %f125, 0f3F800000;
	rcp.rn.f32 	%f128, %f127;
	setp.gt.f32 	%p9, %f128, %f116;
	selp.f32 	%f129, %f128, %f116, %p9;
	add.s32 	%r68, %r117, 6;
	selp.b32 	%r69, %r68, %r65, %p9;
	ld.global.f32 	%f130, [%rd42+12];
	fma.rn.f32 	%f131, %f130, 0fBBBB989D, 0f3F000000;
	cvt.sat.f32.f32 	%f132, %f131;
	fma.rm.f32 	%f133, %f132, %f54, %f53;
	add.f32 	%f134, %f133, 0fCB40007F;
	neg.f32 	%f135, %f134;
	fma.rn.f32 	%f136, %f130, 0fBFB8AA3B, %f135;
	fma.rn.f32 	%f137, %f130, 0fB2A57060, %f136;
	mov.b32 	%r70, %f133;
	shl.b32 	%r71, %r70, 23;
	mov.b32 	%f138, %r71;
	ex2.approx.ftz.f32 	%f139, %f137;
	fma.rn.f32 	%f140, %f139, %f138, 0f3F800000;
	rcp.rn.f32 	%f141, %f140;
	setp.gt.f32 	%p10, %f141, %f129;
	selp.f32 	%f142, %f141, %f129, %p10;
	add.s32 	%r72, %r117, 7;
	selp.b32 	%r73, %r72, %r69, %p10;
	ld.global.f32 	%f143, [%rd42+16];
	fma.rn.f32 	%f144, %f143, 0fBBBB989D, 0f3F000000;
	cvt.sat.f32.f32 	%f145, %f144;
	fma.rm.f32 	%f146, %f145, %f54, %f53;
	add.f32 	%f147, %f146, 0fCB40007F;
	neg.f32 	%f148, %f147;
	fma.rn.f32 	%f149, %f143, 0fBFB8AA3B, %f148;
	fma.rn.f32 	%f150, %f143, 0fB2A57060, %f149;
	mov.b32 	%r74, %f146;
	shl.b32 	%r75, %r74, 23;
	mov.b32 	%f151, %r75;
	ex2.approx.ftz.f32 	%f152, %f150;
	fma.rn.f32 	%f153, %f152, %f151, 0f3F800000;
	rcp.rn.f32 	%f154, %f153;
	setp.gt.f32 	%p11, %f154, %f142;
	selp.f32 	%f327, %f154, %f142, %p11;
	add.s32 	%r117, %r117, 8;
	selp.b32 	%r128, %r117, %r73, %p11;
	add.s64 	%rd42, %rd42, 32;
	and.b32  	%r76, %r5, -8;
	setp.ne.s32 	%p12, %r117, %r76;
	@%p12 bra 	$L__BB0_4;
	add.s32 	%r123, %r117, 1;
$L__BB0_6:
	and.b32  	%r14, %r5, 7;
	setp.eq.s32 	%p13, %r14, 0;
	@%p13 bra 	$L__BB0_14;
	setp.lt.u32 	%p14, %r14, 4;
	@%p14 bra 	$L__BB0_9;
	mul.wide.u32 	%rd16, %r123, 4;
	add.s64 	%rd17, %rd2, %rd16;
	ld.global.f32 	%f156, [%rd17];
	fma.rn.f32 	%f157, %f156, 0fBBBB989D, 0f3F000000;
	cvt.sat.f32.f32 	%f158, %f157;
	mov.f32 	%f159, 0f4B400001;
	mov.f32 	%f160, 0f437C0000;
	fma.rm.f32 	%f161, %f158, %f160, %f159;
	add.f32 	%f162, %f161, 0fCB40007F;
	neg.f32 	%f163, %f162;
	fma.rn.f32 	%f164, %f156, 0fBFB8AA3B, %f163;
	fma.rn.f32 	%f165, %f156, 0fB2A57060, %f164;
	mov.b32 	%r78, %f161;
	shl.b32 	%r79, %r78, 23;
	mov.b32 	%f166, %r79;
	ex2.approx.ftz.f32 	%f167, %f165;
	fma.rn.f32 	%f168, %f167, %f166, 0f3F800000;
	rcp.rn.f32 	%f169, %f168;
	setp.gt.f32 	%p15, %f169, %f327;
	selp.f32 	%f170, %f169, %f327, %p15;
	selp.b32 	%r80, %r123, %r128, %p15;
	add.s32 	%r81, %r123, 1;
	ld.global.f32 	%f171, [%rd17+4];
	fma.rn.f32 	%f172, %f171, 0fBBBB989D, 0f3F000000;
	cvt.sat.f32.f32 	%f173, %f172;
	fma.rm.f32 	%f174, %f173, %f160, %f159;
	add.f32 	%f175, %f174, 0fCB40007F;
	neg.f32 	%f176, %f175;
	fma.rn.f32 	%f177, %f171, 0fBFB8AA3B, %f176;
	fma.rn.f32 	%f178, %f171, 0fB2A57060, %f177;
	mov.b32 	%r82, %f174;
	shl.b32 	%r83, %r82, 23;
	mov.b32 	%f179, %r83;
	ex2.approx.ftz.f32 	%f180, %f178;
	fma.rn.f32 	%f181, %f180, %f179, 0f3F800000;
	rcp.rn.f32 	%f182, %f181;
	setp.gt.f32 	%p16, %f182, %f170;
	selp.f32 	%f183, %f182, %f170, %p16;
	selp.b32 	%r84, %r81, %r80, %p16;
	add.s32 	%r85, %r123, 2;
	ld.global.f32 	%f184, [%rd17+8];
	fma.rn.f32 	%f185, %f184, 0fBBBB989D, 0f3F000000;
	cvt.sat.f32.f32 	%f186, %f185;
	fma.rm.f32 	%f187, %f186, %f160, %f159;
	add.f32 	%f188, %f187, 0fCB40007F;
	neg.f32 	%f189, %f188;
	fma.rn.f32 	%f190, %f184, 0fBFB8AA3B, %f189;
	fma.rn.f32 	%f191, %f184, 0fB2A57060, %f190;
	mov.b32 	%r86, %f187;
	shl.b32 	%r87, %r86, 23;
	mov.b32 	%f192, %r87;
	ex2.approx.ftz.f32 	%f193, %f191;
	fma.rn.f32 	%f194, %f193, %f192, 0f3F800000;
	rcp.rn.f32 	%f195, %f194;
	setp.gt.f32 	%p17, %f195, %f183;
	selp.f32 	%f196, %f195, %f183, %p17;
	selp.b32 	%r88, %r85, %r84, %p17;
	add.s32 	%r89, %r123, 3;
	ld.global.f32 	%f197, [%rd17+12];
	fma.rn.f32 	%f198, %f197, 0fBBBB989D, 0f3F000000;
	cvt.sat.f32.f32 	%f199, %f198;
	fma.rm.f32 	%f200, %f199, %f160, %f159;
	add.f32 	%f201, %f200, 0fCB40007F;
	neg.f32 	%f202, %f201;
	fma.rn.f32 	%f203, %f197, 0fBFB8AA3B, %f202;
	fma.rn.f32 	%f204, %f197, 0fB2A57060, %f203;
	mov.b32 	%r90, %f200;
	shl.b32 	%r91, %r90, 23;
	mov.b32 	%f205, %r91;
	ex2.approx.ftz.f32 	%f206, %f204;
	fma.rn.f32 	%f207, %f206, %f205, 0f3F800000;
	rcp.rn.f32 	%f208, %f207;
	setp.gt.f32 	%p18, %f208, %f196;
	selp.f32 	%f327, %f208, %f196, %p18;
	selp.b32 	%r128, %r89, %r88, %p18;
	add.s32 	%r123, %r123, 4;
$L__BB0_9:
	and.b32  	%r20, %r5, 3;
	setp.eq.s32 	%p19, %r20, 0;
	@%p19 bra 	$L__BB0_14;
	setp.eq.s32 	%p20, %r20, 1;
	@%p20 bra 	$L__BB0_12;
	mul.wide.u32 	%rd18, %r123, 4;
	add.s64 	%rd19, %rd2, %rd18;
	ld.global.f32 	%f210, [%rd19];
	fma.rn.f32 	%f211, %f210, 0fBBBB989D, 0f3F000000;
	cvt.sat.f32.f32 	%f212, %f211;
	mov.f32 	%f213, 0f4B400001;
	mov.f32 	%f214, 0f437C0000;
	fma.rm.f32 	%f215, %f212, %f214, %f213;
	add.f32 	%f216, %f215, 0fCB40007F;
	neg.f32 	%f217, %f216;
	fma.rn.f32 	%f218, %f210, 0fBFB8AA3B, %f217;
	fma.rn.f32 	%f219, %f210, 0fB2A57060, %f218;
	mov.b32 	%r93, %f215;
	shl.b32 	%r94, %r93, 23;
	mov.b32 	%f220, %r94;
	ex2.approx.ftz.f32 	%f221, %f219;
	fma.rn.f32 	%f222, %f221, %f220, 0f3F800000;
	rcp.rn.f32 	%f223, %f222;
	setp.gt.f32 	%p21, %f223, %f327;
	selp.f32 	%f224, %f223, %f327, %p21;
	selp.b32 	%r95, %r123, %r128, %p21;
	add.s32 	%r96, %r123, 1;
	ld.global.f32 	%f225, [%rd19+4];
	fma.rn.f32 	%f226, %f225, 0fBBBB989D, 0f3F000000;
	cvt.sat.f32.f32 	%f227, %f226;
	fma.rm.f32 	%f228, %f227, %f214, %f213;
	add.f32 	%f229, %f228, 0fCB40007F;
	neg.f32 	%f230, %f229;
	fma.rn.f32 	%f231, %f225, 0fBFB8AA3B, %f230;
	fma.rn.f32 	%f232, %f225, 0fB2A57060, %f231;
	mov.b32 	%r97, %f228;
	shl.b32 	%r98, %r97, 23;
	mov.b32 	%f233, %r98;
	ex2.approx.ftz.f32 	%f234, %f232;
	fma.rn.f32 	%f235, %f234, %f233, 0f3F800000;
	rcp.rn.f32 	%f236, %f235;
	setp.gt.f32 	%p22, %f236, %f224;
	selp.f32 	%f327, %f236, %f224, %p22;
	selp.b32 	%r128, %r96, %r95, %p22;
	add.s32 	%r123, %r123, 2;
$L__BB0_12:
	and.b32  	%r99, %r5, 1;
	setp.eq.b32 	%p23, %r99, 1;
	not.pred 	%p24, %p23;
	@%p24 bra 	$L__BB0_14;
	mul.wide.u32 	%rd20, %r123, 4;
	add.s64 	%rd21, %rd2, %rd20;
	ld.global.f32 	%f237, [%rd21];
	fma.rn.f32 	%f238, %f237, 0fBBBB989D, 0f3F000000;
	cvt.sat.f32.f32 	%f239, %f238;
	mov.f32 	%f240, 0f4B400001;
	mov.f32 	%f241, 0f437C0000;
	fma.rm.f32 	%f242, %f239, %f241, %f240;
	add.f32 	%f243, %f242, 0fCB40007F;
	neg.f32 	%f244, %f243;
	fma.rn.f32 	%f245, %f237, 0fBFB8AA3B, %f244;
	fma.rn.f32 	%f246, %f237, 0fB2A57060, %f245;
	mov.b32 	%r100, %f242;
	shl.b32 	%r101, %r100, 23;
	mov.b32 	%f247, %r101;
	ex2.approx.ftz.f32 	%f248, %f246;
	fma.rn.f32 	%f249, %f248, %f247, 0f3F800000;
	rcp.rn.f32 	%f250, %f249;
	setp.gt.f32 	%p25, %f250, %f327;
	selp.f32 	%f327, %f250, %f327, %p25;
	selp.b32 	%r128, %r123, %r128, %p25;
$L__BB0_14:
	cvt.rn.f32.u32 	%f329, %r128;
$L__BB0_15:
	setp.ltu.f32 	%p26, %f327, %f23;
	@%p26 bra 	$L__BB0_17;
	ld.param.u64 	%rd41, [_Z18postprocess_kernalPKfPfS0_S1_S1_S1_Piffffiiiiiff_param_6];
	ld.param.u64 	%rd40, [_Z18postprocess_kernalPKfPfS0_S1_S1_S1_Piffffiiiiiff_param_5];
	ld.param.u64 	%rd39, [_Z18postprocess_kernalPKfPfS0_S1_S1_S1_Piffffiiiiiff_param_2];
	ld.param.u64 	%rd38, [_Z18postprocess_kernalPKfPfS0_S1_S1_S1_Piffffiiiiiff_param_1];
	cvta.to.global.u64 	%rd22, %rd40;
	mul.lo.s32 	%r102, %r3, %r32;
	shl.b32 	%r103, %r2, 1;
	shl.b32 	%r104, %r1, 1;
	add.s32 	%r105, %r103, %r104;
	shl.b32 	%r106, %r1, 2;
	cvta.to.global.u64 	%rd23, %rd9;
	mul.wide.u32 	%rd24, %r106, 4;
	add.s64 	%rd25, %rd23, %rd24;
	ld.global.f32 	%f251, [%rd25+8];
	shr.u32 	%r107, %r1, 1;
	cvta.to.global.u64 	%rd26, %rd10;
	mul.wide.u32 	%rd27, %r107, 4;
	add.s64 	%rd28, %rd26, %rd27;
	ld.global.f32 	%f252, [%rd28];
	fma.rn.f32 	%f253, %f251, 0f3F000000, %f252;
	ld.global.f32 	%f254, [%rd25];
	ld.global.f32 	%f255, [%rd25+4];
	ld.global.f32 	%f256, [%rd25+12];
	cvta.to.global.u64 	%rd29, %rd38;
	mul.wide.s32 	%rd30, %r102, 4;
	add.s64 	%rd31, %rd29, %rd30;
	mul.f32 	%f257, %f255, %f255;
	fma.rn.f32 	%f258, %f254, %f254, %f257;
	sqrt.rn.f32 	%f259, %f258;
	ld.global.f32 	%f260, [%rd31];
	fma.rn.f32 	%f261, %f259, %f260, %f1;
	st.global.f32 	[%rd31], %f261;
	ld.global.f32 	%f262, [%rd31+4];
	fma.rn.f32 	%f263, %f259, %f262, %f2;
	st.global.f32 	[%rd31+4], %f263;
	ld.global.f32 	%f264, [%rd31+8];
	fma.rn.f32 	%f265, %f251, %f264, %f253;
	st.global.f32 	[%rd31+8], %f265;
	ld.global.f32 	%f266, [%rd31+12];
	fma.rn.f32 	%f267, %f266, 0f3BBB989D, 0f3F000000;
	cvt.sat.f32.f32 	%f268, %f267;
	mov.f32 	%f269, 0f4B400001;
	mov.f32 	%f270, 0f437C0000;
	fma.rm.f32 	%f271, %f268, %f270, %f269;
	add.f32 	%f272, %f271, 0fCB40007F;
	neg.f32 	%f273, %f272;
	fma.rn.f32 	%f274, %f266, 0f3FB8AA3B, %f273;
	fma.rn.f32 	%f275, %f266, 0f32A57060, %f274;
	mov.b32 	%r108, %f271;
	shl.b32 	%r109, %r108, 23;
	mov.b32 	%f276, %r109;
	ex2.approx.ftz.f32 	%f277, %f275;
	mul.f32 	%f278, %f277, %f276;
	mul.f32 	%f279, %f254, %f278;
	st.global.f32 	[%rd31+12], %f279;
	ld.global.f32 	%f280, [%rd31+16];
	fma.rn.f32 	%f281, %f280, 0f3BBB989D, 0f3F000000;
	cvt.sat.f32.f32 	%f282, %f281;
	fma.rm.f32 	%f283, %f282, %f270, %f269;
	add.f32 	%f284, %f283, 0fCB40007F;
	neg.f32 	%f285, %f284;
	fma.rn.f32 	%f286, %f280, 0f3FB8AA3B, %f285;
	fma.rn.f32 	%f287, %f280, 0f32A57060, %f286;
	mov.b32 	%r110, %f283;
	shl.b32 	%r111, %r110, 23;
	mov.b32 	%f288, %r111;
	ex2.approx.ftz.f32 	%f289, %f287;
	mul.f32 	%f290, %f289, %f288;
	mul.f32 	%f291, %f255, %f290;
	st.global.f32 	[%rd31+16], %f291;
	ld.global.f32 	%f292, [%rd31+20];
	fma.rn.f32 	%f293, %f292, 0f3BBB989D, 0f3F000000;
	cvt.sat.f32.f32 	%f294, %f293;
	fma.rm.f32 	%f295, %f294, %f270, %f269;
	add.f32 	%f296, %f295, 0fCB40007F;
	neg.f32 	%f297, %f296;
	fma.rn.f32 	%f298, %f292, 0f3FB8AA3B, %f297;
	fma.rn.f32 	%f299, %f292, 0f32A57060, %f298;
	mov.b32 	%r112, %f295;
	shl.b32 	%r113, %r112, 23;
	mov.b32 	%f300, %r113;
	ex2.approx.ftz.f32 	%f301, %f299;
	mul.f32 	%f302, %f301, %f300;
	mul.f32 	%f303, %f251, %f302;
	st.global.f32 	[%rd31+20], %f303;
	ld.global.f32 	%f304, [%rd31+24];
	add.f32 	%f305, %f256, %f304;
	st.global.f32 	[%rd31+24], %f305;
	cvta.to.global.u64 	%rd32, %rd39;
	mul.wide.u32 	%rd33, %r105, 4;
	add.s64 	%rd34, %rd32, %rd33;
	ld.global.f32 	%f306, [%rd34];
	ld.global.f32 	%f307, [%rd34+4];
	setp.leu.f32 	%p27, %f306, %f307;
	sub.f32 	%f308, %f305, %f24;
	cvt.f64.f32 	%fd1, %f308;
	div.rn.f64 	%fd2, %fd1, 0d400921FB615798EE;
	add.f64 	%fd3, %fd2, 0d0000000000000000;
	cvt.rmi.f64.f64 	%fd4, %fd3;
	fma.rn.f64 	%fd5, %fd4, 0dC00921FB60000000, %fd1;
	cvt.rn.f32.f64 	%f309, %fd5;
	add.f32 	%f310, %f24, %f309;
	selp.f32 	%f311, 0f3F800000, 0f00000000, %p27;
	fma.rn.f32 	%f312, %f311, 0f40490FDB, %f310;
	cvta.to.global.u64 	%rd35, %rd41;
	atom.global.add.u32 	%r114, [%rd35], 1;
	add.s32 	%r115, %r114, 1;
	cvt.rn.f32.s32 	%f313, %r115;
	st.global.f32 	[%rd22], %f313;
	mul.lo.s32 	%r116, %r114, 9;
	mul.wide.s32 	%rd36, %r116, 4;
	add.s64 	%rd37, %rd22, %rd36;
	ld.global.f32 	%f314, [%rd31];
	st.global.f32 	[%rd37+4], %f314;
	ld.global.f32 	%f315, [%rd31+4];
	st.global.f32 	[%rd37+8], %f315;
	ld.global.f32 	%f316, [%rd31+8];
	st.global.f32 	[%rd37+12], %f316;
	ld.global.f32 	%f317, [%rd31+12];
	st.global.f32 	[%rd37+16], %f317;
	ld.global.f32 	%f318, [%rd31+16];
	st.global.f32 	[%rd37+20], %f318;
	ld.global.f32 	%f319, [%rd31+20];
	st.global.f32 	[%rd37+24], %f319;
	st.global.f32 	[%rd37+28], %f312;
	st.global.f32 	[%rd37+32], %f329;
	st.global.f32 	[%rd37+36], %f327;
$L__BB0_17:
	ret;

}


// ===== COMPILED SASS (sm_100) =====

	.target	sm_100

	.elftype	@"ET_EXEC"


//--------------------- .note.nv.tkinfo           --------------------------
	.section	.note.nv.tkinfo,"",@"SHT_NOTE"
	.sectionflags	@"SHF_NOTE_NV_TKINFO"
	.tkinfo
        /*0018*/ 	.word	0x00000002
        /*0030*/ 	.string	""
        /*0030*/ 	.string	"ptxas"
        /*0030*/ 	.string	"Cuda compilation tools, release 13.0, V13.0.88"
        /*0030*/ 	.string	"Build cuda_13.0.r13.0/compiler.36424714_0"
        /*0030*/ 	.string	"-arch sm_100 -m 64 "



//--------------------- .note.nv.cuinfo           --------------------------
	.section	.note.nv.cuinfo,"",@"SHT_NOTE"
	.sectionflags	@"SHF_NOTE_NV_CUINFO"
        /*0018*/ 	.short	0x0002
        /*001a*/ 	.short	0x0064
        /*001c*/ 	.short	0x0082
	.zero		2


//--------------------- .nv.info                  --------------------------
	.section	.nv.info,"",@"SHT_CUDA_INFO"
	.align	4


	//----- nvinfo : EIATTR_REGCOUNT
	.align		4
        /*0000*/ 	.byte	0x04, 0x2f
        /*0002*/ 	.short	(.L_1 - .L_0)
	.align		4
.L_0:
        /*0004*/ 	.word	index@(_Z18postprocess_kernalPKfPfS0_S1_S1_S1_Piffffiiiiiff)
        /*0008*/ 	.word	0x0000001e


	//----- nvinfo : EIATTR_FRAME_SIZE
	.align		4
.L_1:
        /*000c*/ 	.byte	0x04, 0x11
        /*000e*/ 	.short	(.L_3 - .L_2)
	.align		4
.L_2:
        /*0010*/ 	.word	index@($__internal_3_$__cuda_sm3x_div_rn_noftz_f32_slowpath)
        /*0014*/ 	.word	0x00000000


	//----- nvinfo : EIATTR_FRAME_SIZE
	.align		4
.L_3:
        /*0018*/ 	.byte	0x04, 0x11
        /*001a*/ 	.short	(.L_5 - .L_4)
	.align		4
.L_4:
        /*001c*/ 	.word	index@($__internal_2_$__cuda_sm20_sqrt_rn_f32_slowpath)
        /*0020*/ 	.word	0x00000000


	//----- nvinfo : EIATTR_FRAME_SIZE
	.align		4
.L_5:
        /*0024*/ 	.byte	0x04, 0x11
        /*0026*/ 	.short	(.L_7 - .L_6)
	.align		4
.L_6:
        /*0028*/ 	.word	index@($__internal_1_$__cuda_sm20_rcp_rn_f32_slowpath)
        /*002c*/ 	.word	0x00000000


	//----- nvinfo : EIATTR_FRAME_SIZE
	.align		4
.L_7:
        /*0030*/ 	.byte	0x04, 0x11
        /*0032*/ 	.short	(.L_9 - .L_8)
	.align		4
.L_8:
        /*0034*/ 	.word	index@($__internal_0_$__cuda_sm20_div_rn_f64_full)
        /*0038*/ 	.word	0x00000000


	//----- nvinfo : EIATTR_FRAME_SIZE
	.align		4
.L_9:
        /*003c*/ 	.byte	0x04, 0x11
        /*003e*/ 	.short	(.L_11 - .L_10)
	.align		4
.L_10:
        /*0040*/ 	.word	index@(_Z18postprocess_kernalPKfPfS0_S1_S1_S1_Piffffiiiiiff)
        /*0044*/ 	.word	0x00000000


	//----- nvinfo : EIATTR_MIN_STACK_SIZE
	.align		4
.L_11:
        /*0048*/ 	.byte	0x04, 0x12
        /*004a*/ 	.short	(.L_13 - .L_12)
	.align		4
.L_12:
        /*004c*/ 	.word	index@(_Z18postprocess_kernalPKfPfS0_S1_S1_S1_Piffffiiiiiff)
        /*0050*/ 	.word	0x00000000
.L_13:


//--------------------- .nv.compat                --------------------------
	.section	.nv.compat,"",@"SHT_CUDA_COMPAT_INFO"
	.align	4
        /*0000*/ 	.byte	0x02, 0x09, 0x00, 0x00, 0x02, 0x02, 0x01, 0x00, 0x02, 0x05, 0x05, 0x00, 0x03, 0x07, 0x01, 0x01
        /*0010*/ 	.byte	0x02, 0x03, 0x00, 0x00, 0x02, 0x06, 0x01, 0x00, 0x04, 0x0b, 0x08, 0x00, 0x01, 0x00, 0x00, 0x00
        /*0020*/ 	.byte	0x00, 0x00, 0x00, 0x00


//--------------------- .nv.info._Z18postprocess_kernalPKfPfS0_S1_S1_S1_Piffffiiiiiff --------------------------
	.section	.nv.info._Z18postprocess_kernalPKfPfS0_S1_S1_S1_Piffffiiiiiff,"",@"SHT_CUDA_INFO"
	.sectionflags	@""
	.align	4


	//----- nvinfo : EIATTR_CUDA_API_VERSION
	.align		4
        /*0000*/ 	.byte	0x04, 0x37
        /*0002*/ 	.short	(.L_15 - .L_14)
.L_14:
        /*0004*/ 	.word	0x00000082


	//----- nvinfo : EIATTR_KPARAM_INFO
	.align		4
.L_15:
        /*0008*/ 	.byte	0x04, 0x17
        /*000a*/ 	.short	(.L_17 - .L_16)
.L_16:
        /*000c*/ 	.word	0x00000000
        /*0010*/ 	.short	0x0011
        /*0012*/ 	.short	0x0060
        /*0014*/ 	.byte	0x00, 0xf0, 0x11, 0x00


	//----- nvinfo : EIATTR_KPARAM_INFO
	.align		4
.L_17:
        /*0018*/ 	.byte	0x04, 0x17
        /*001a*/ 	.short	(.L_19 - .L_18)
.L_18:
        /*001c*/ 	.word	0x00000000
        /*0020*/ 	.short	0x0010
        /*0022*/ 	.short	0x005c
        /*0024*/ 	.byte	0x00, 0xf0, 0x11, 0x00


	//----- nvinfo : EIATTR_KPARAM_INFO
	.align		4
.L_19:
        /*0028*/ 	.byte	0x04, 0x17
        /*002a*/ 	.short	(.L_21 - .L_20)
.L_20:
        /*002c*/ 	.word	0x00000000
        /*0030*/ 	.short	0x000f
        /*0032*/ 	.short	0x0058
        /*0034*/ 	.byte	0x00, 0xf0, 0x11, 0x00


	//----- nvinfo : EIATTR_KPARAM_INFO
	.align		4
.L_21:
        /*0038*/ 	.byte	0x04, 0x17
        /*003a*/ 	.short	(.L_23 - .L_22)
.L_22:
        /*003c*/ 	.word	0x00000000
        /*0040*/ 	.short	0x000e
        /*0042*/ 	.short	0x0054
        /*0044*/ 	.byte	0x00, 0xf0, 0x11, 0x00


	//----- nvinfo : EIATTR_KPARAM_INFO
	.align		4
.L_23:
        /*0048*/ 	.byte	0x04, 0x17
        /*004a*/ 	.short	(.L_25 - .L_24)
.L_24:
        /*004c*/ 	.word	0x00000000
        /*0050*/ 	.short	0x000d
        /*0052*/ 	.short	0x0050
        /*0054*/ 	.byte	0x00, 0xf0, 0x11, 0x00


	//----- nvinfo : EIATTR_KPARAM_INFO
	.align		4
.L_25:
        /*0058*/ 	.byte	0x04, 0x17
        /*005a*/ 	.short	(.L_27 - .L_26)
.L_26:
        /*005c*/ 	.word	0x00000000
        /*0060*/ 	.short	0x000c
        /*0062*/ 	.short	0x004c
        /*0064*/ 	.byte	0x00, 0xf0, 0x11, 0x00


	//----- nvinfo : EIATTR_KPARAM_INFO
	.align		4
.L_27:
        /*0068*/ 	.byte	0x04, 0x17
        /*006a*/ 	.short	(.L_29 - .L_28)
.L_28:
        /*006c*/ 	.word	0x00000000
        /*0070*/ 	.short	0x000b
        /*0072*/ 	.short	0x0048
        /*0074*/ 	.byte	0x00, 0xf0, 0x11, 0x00


	//----- nvinfo : EIATTR_KPARAM_INFO
	.align		4
.L_29:
        /*0078*/ 	.byte	0x04, 0x17
        /*007a*/ 	.short	(.L_31 - .L_30)
.L_30:
        /*007c*/ 	.word	0x00000000
        /*0080*/ 	.short	0x000a
        /*0082*/ 	.short	0x0044
        /*0084*/ 	.byte	0x00, 0xf0, 0x11, 0x00


	//----- nvinfo : EIATTR_KPARAM_INFO
	.align		4
.L_31:
        /*0088*/ 	.byte	0x04, 0x17
        /*008a*/ 	.short	(.L_33 - .L_32)
.L_32:
        /*008c*/ 	.word	0x00000000
        /*0090*/ 	.short	0x0009
        /*0092*/ 	.short	0x0040
        /*0094*/ 	.byte	0x00, 0xf0, 0x11, 0x00


	//----- nvinfo : EIATTR_KPARAM_INFO
	.align		4
.L_33:
        /*0098*/ 	.byte	0x04, 0x17
        /*009a*/ 	.short	(.L_35 - .L_34)
.L_34:
        /*009c*/ 	.word	0x00000000
        /*00a0*/ 	.short	0x0008
        /*00a2*/ 	.short	0x003c
        /*00a4*/ 	.byte	0x00, 0xf0, 0x11, 0x00


	//----- nvinfo : EIATTR_KPARAM_INFO
	.align		4
.L_35:
        /*00a8*/ 	.byte	0x04, 0x17
        /*00aa*/ 	.short	(.L_37 - .L_36)
.L_36:
        /*00ac*/ 	.word	0x00000000
        /*00b0*/ 	.short	0x0007
        /*00b2*/ 	.short	0x0038
        /*00b4*/ 	.byte	0x00, 0xf0, 0x11, 0x00


	//----- nvinfo : EIATTR_KPARAM_INFO
	.align		4
.L_37:
        /*00b8*/ 	.byte	0x04, 0x17
        /*00ba*/ 	.short	(.L_39 - .L_38)
.L_38:
        /*00bc*/ 	.word	0x00000000
        /*00c0*/ 	.short	0x0006
        /*00c2*/ 	.short	0x0030
        /*00c4*/ 	.byte	0x00, 0xf5, 0x21, 0x00


	//----- nvinfo : EIATTR_KPARAM_INFO
	.align		4
.L_39:
        /*00c8*/ 	.byte	0x04, 0x17
        /*00ca*/ 	.short	(.L_41 - .L_40)
.L_40:
        /*00cc*/ 	.word	0x00000000
        /*00d0*/ 	.short	0x0005
        /*00d2*/ 	.short	0x0028
        /*00d4*/ 	.byte	0x00, 0xf5, 0x21, 0x00


	//----- nvinfo : EIATTR_KPARAM_INFO
	.align		4
.L_41:
        /*00d8*/ 	.byte	0x04, 0x17
        /*00da*/ 	.short	(.L_43 - .L_42)
.L_42:
        /*00dc*/ 	.word	0x00000000
        /*00e0*/ 	.short	0x0004
        /*00e2*/ 	.short	0x0020
        /*00e4*/ 	.byte	0x00, 0xf5, 0x21, 0x00


	//----- nvinfo : EIATTR_KPARAM_INFO
	.align		4
.L_43:
        /*00e8*/ 	.byte	0x04, 0x17
        /*00ea*/ 	.short	(.L_45 - .L_44)
.L_44:
        /*00ec*/ 	.word	0x00000000
        /*00f0*/ 	.short	0x0003
        /*00f2*/ 	.short	0x0018
        /*00f4*/ 	.byte	0x00, 0xf5, 0x21, 0x00


	//----- nvinfo : EIATTR_KPARAM_INFO
	.align		4
.L_45:
        /*00f8*/ 	.byte	0x04, 0x17
        /*00fa*/ 	.short	(.L_47 - .L_46)
.L_46:
        /*00fc*/ 	.word	0x00000000
        /*0100*/ 	.short	0x0002
        /*0102*/ 	.short	0x0010
        /*0104*/ 	.byte	0x00, 0xf5, 0x21, 0x00


	//----- nvinfo : EIATTR_KPARAM_INFO
	.align		4
.L_47:
        /*0108*/ 	.byte	0x04, 0x17
        /*010a*/ 	.short	(.L_49 - .L_48)
.L_48:
        /*010c*/ 	.word	0x00000000
        /*0110*/ 	.short	0x0001
        /*0112*/ 	.short	0x0008
        /*0114*/ 	.byte	0x00, 0xf5, 0x21, 0x00


	//----- nvinfo : EIATTR_KPARAM_INFO
	.align		4
.L_49:
        /*0118*/ 	.byte	0x04, 0x17
        /*011a*/ 	.short	(.L_51 - .L_50)
.L_50:
        /*011c*/ 	.word	0x00000000
        /*0120*/ 	.short	0x0000
        /*0122*/ 	.short	0x0000
        /*0124*/ 	.byte	0x00, 0xf5, 0x21, 0x00


	//----- nvinfo : EIATTR_SPARSE_MMA_MASK
	.align		4
.L_51:
        /*0128*/ 	.byte	0x03, 0x50
        /*012a*/ 	.short	0x0000


	//----- nvinfo : EIATTR_MAXREG_COUNT
	.align		4
        /*012c*/ 	.byte	0x03, 0x1b
        /*012e*/ 	.short	0x00ff


	//----- nvinfo : EIATTR_MERCURY_ISA_VERSION
	.align		4
        /*0130*/ 	.byte	0x03, 0x5f
        /*0132*/ 	.short	0x0101


	//----- nvinfo : EIATTR_INT_WARP_WIDE_INSTR_OFFSETS
	.align		4
        /*0134*/ 	.byte	0x04, 0x31
        /*0136*/ 	.short	(.L_53 - .L_52)


	//   ....[0]....
.L_52:
        /*0138*/ 	.word	0x00002a90


	//   ....[1]....
        /*013c*/ 	.word	0x00002b40


	//----- nvinfo : EIATTR_VRC_CTA_INIT_COUNT
	.align		4
.L_53:
        /*0140*/ 	.byte	0x02, 0x4a
	.zero		1
	.zero		1


	//----- nvinfo : EIATTR_EXIT_INSTR_OFFSETS
	.align		4
        /*0144*/ 	.byte	0x04, 0x1c
        /*0146*/ 	.short	(.L_55 - .L_54)


	//   ....[0]....
.L_54:
        /*0148*/ 	.word	0x00000040


	//   ....[1]....
        /*014c*/ 	.word	0x000023c0


	//   ....[2]....
        /*0150*/ 	.word	0x00002d40


	//----- nvinfo : EIATTR_CRS_STACK_SIZE
	.align		4
.L_55:
        /*0154*/ 	.byte	0x04, 0x1e
        /*0156*/ 	.short	(.L_57 - .L_56)
.L_56:
        /*0158*/ 	.word	0x00000000


	//----- nvinfo : EIATTR_CBANK_PARAM_SIZE
	.align		4
.L_57:
        /*015c*/ 	.byte	0x03, 0x19
        /*015e*/ 	.short	0x0064


	//----- nvinfo : EIATTR_PARAM_CBANK
	.align		4
        /*0160*/ 	.byte	0x04, 0x0a
        /*0162*/ 	.short	(.L_59 - .L_58)
	.align		4
.L_58:
        /*0164*/ 	.word	index@(.nv.constant0._Z18postprocess_kernalPKfPfS0_S1_S1_S1_Piffffiiiiiff)
        /*0168*/ 	.short	0x0380
        /*016a*/ 	.short	0x0064


	//----- nvinfo : EIATTR_SW_WAR
	.align		4
.L_59:
        /*016c*/ 	.byte	0x04, 0x36
        /*016e*/ 	.short	(.L_61 - .L_60)
.L_60:
        /*0170*/ 	.word	0x00000008
.L_61:


//--------------------- .nv.callgraph             --------------------------
	.section	.nv.callgraph,"",@"SHT_CUDA_CALLGRAPH"
	.align	4
	.sectionentsize	8
	.align		4
        /*0000*/ 	.word	0x00000000
	.align		4
        /*0004*/ 	.word	0xffffffff
	.align		4
        /*0008*/ 	.word	0x00000000
	.align		4
        /*000c*/ 	.word	0xfffffffe
	.align		4
        /*0010*/ 	.word	0x00000000
	.align		4
        /*0014*/ 	.word	0xfffffffd
	.align		4
        /*0018*/ 	.word	0x00000000
	.align		4
        /*001c*/ 	.word	0xfffffffc


//--------------------- .text._Z18postprocess_kernalPKfPfS0_S1_S1_S1_Piffffiiiiiff --------------------------
	.section	.text._Z18postprocess_kernalPKfPfS0_S1_S1_S1_Piffffiiiiiff,"ax",@progbits
	.align	128
        .global         _Z18postprocess_kernalPKfPfS0_S1_S1_S1_Piffffiiiiiff
        .type           _Z18postprocess_kernalPKfPfS0_S1_S1_S1_Piffffiiiiiff,@function
        .size           _Z18postprocess_kernalPKfPfS0_S1_S1_S1_Piffffiiiiiff,(.L_x_82 - _Z18postprocess_kernalPKfPfS0_S1_S1_S1_Piffffiiiiiff)
        .other          _Z18postprocess_kernalPKfPfS0_S1_S1_S1_Piffffiiiiiff,@"STO_CUDA_ENTRY STV_DEFAULT"
_Z18postprocess_kernalPKfPfS0_S1_S1_S1_Piffffiiiiiff:
.text._Z18postprocess_kernalPKfPfS0_S1_S1_S1_Piffffiiiiiff:
[----:B------:R-:W-:Y:S01]  /*0000*/  LDC R1, c[0x0][0x37c] ;  /* 0x0000df00ff017b82 */ /* 0x000fe20000000800 */
[----:B------:R-:W0:Y:S01]  /*0010*/  S2R R3, SR_TID.X ;  /* 0x0000000000037919 */ /* 0x000e220000002100 */
[----:B------:R-:W0:Y:S02]  /*0020*/  LDCU UR4, c[0x0][0x3d0] ;  /* 0x00007a00ff0477ac */ /* 0x000e240008000800 */
[----:B0-----:R-:W-:-:S13]  /*0030*/  ISETP.GE.AND P0, PT, R3, UR4, PT ;  /* 0x0000000403007c0c */ /* 0x001fda000bf06270 */
[----:B------:R-:W-:Y:S05]  /*0040*/  @P0 EXIT ;  /* 0x000000000000094d */ /* 0x000fea0003800000 */
[----:B------:R-:W0:Y:S01]  /*0050*/  LDC R9, c[0x0][0x3c8] ;  /* 0x0000f200ff097b82 */ /* 0x000e220000000800 */
[----:B------:R-:W1:Y:S01]  /*0060*/  S2R R6, SR_CTAID.X ;  /* 0x0000000000067919 */ /* 0x000e620000002500 */
[----:B0-----:R-:W-:-:S04]  /*0070*/  IABS R7, R9 ;  /* 0x0000000900077213 */ /* 0x001fc80000000000 */
[----:B------:R-:W0:Y:S01]  /*0080*/  I2F.RP R0, R7 ;  /* 0x0000000700007306 */ /* 0x000e220000209400 */
[----:B-1----:R-:W-:-:S07]  /*0090*/  IABS R8, R6 ;  /* 0x0000000600087213 */ /* 0x002fce0000000000 */
[----:B0-----:R-:W0:Y:S02]  /*00a0*/  MUFU.RCP R0, R0 ;  /* 0x0000000000007308 */ /* 0x001e240000001000 */
[----:B0-----:R-:W-:-:S06]  /*00b0*/  IADD3 R4, PT, PT, R0, 0xffffffe, RZ ;  /* 0x0ffffffe00047810 */ /* 0x001fcc0007ffe0ff */
[----:B------:R0:W1:Y:S02]  /*00c0*/  F2I.FTZ.U32.TRUNC.NTZ R5, R4 ;  /* 0x0000000400057305 */ /* 0x000064000021f000 */
[----:B0-----:R-:W-:Y:S02]  /*00d0*/  HFMA2 R4, -RZ, RZ, 0, 0 ;  /* 0x00000000ff047431 */ /* 0x001fe400000001ff */
[----:B-1----:R-:W-:-:S04]  /*00e0*/  IMAD.MOV R2, RZ, RZ, -R5 ;  /* 0x000000ffff027224 */ /* 0x002fc800078e0a05 */
[----:B------:R-:W-:-:S04]  /*00f0*/  IMAD R11, R2, R7, RZ ;  /* 0x00000007020b7224 */ /* 0x000fc800078e02ff */
[----:B------:R-:W-:Y:S02]  /*0100*/  IMAD.HI.U32 R5, R5, R11, R4 ;  /* 0x0000000b05057227 */ /* 0x000fe400078e0004 */
[----:B------:R-:W0:Y:S04]  /*0110*/  LDC.64 R10, c[0x0][0x3b8] ;  /* 0x0000ee00ff0a7b82 */ /* 0x000e280000000a00 */
[----:B------:R-:W-:-:S04]  /*0120*/  IMAD.HI.U32 R2, R5, R8, RZ ;  /* 0x0000000805027227 */ /* 0x000fc800078e00ff */
[----:B------:R-:W-:-:S04]  /*0130*/  IMAD.MOV R0, RZ, RZ, -R2 ;  /* 0x000000ffff007224 */ /* 0x000fc800078e0a02 */
[----:B------:R-:W-:-:S05]  /*0140*/  IMAD R0, R7, R0, R8 ;  /* 0x0000000007007224 */ /* 0x000fca00078e0208 */
[----:B------:R-:W-:Y:S01]  /*0150*/  ISETP.GT.U32.AND P2, PT, R7, R0, PT ;  /* 0x000000000700720c */ /* 0x000fe20003f44070 */
[----:B0-----:R-:W-:-:S12]  /*0160*/  FADD R5, R11, -R10 ;  /* 0x8000000a0b057221 */ /* 0x001fd80000000000 */
[-C--:B------:R-:W-:Y:S01]  /*0170*/  @!P2 IADD3 R0, PT, PT, R0, -R7.reuse, RZ ;  /* 0x800000070000a210 */ /* 0x080fe20007ffe0ff */
[----:B------:R-:W-:Y:S01]  /*0180*/  @!P2 VIADD R2, R2, 0x1 ;  /* 0x000000010202a836 */ /* 0x000fe20000000000 */
[----:B------:R-:W-:Y:S02]  /*0190*/  ISETP.NE.AND P2, PT, R9, RZ, PT ;  /* 0x000000ff0900720c */ /* 0x000fe40003f45270 */
[----:B------:R-:W-:Y:S02]  /*01a0*/  ISETP.GE.U32.AND P0, PT, R0, R7, PT ;  /* 0x000000070000720c */ /* 0x000fe40003f06070 */
[----:B------:R-:W-:-:S04]  /*01b0*/  LOP3.LUT R0, R6, R9, RZ, 0x3c, !PT ;  /* 0x0000000906007212 */ /* 0x000fc800078e3cff */
[----:B------:R-:W-:Y:S01]  /*01c0*/  ISETP.GE.AND P1, PT, R0, RZ, PT ;  /* 0x000000ff0000720c */ /* 0x000fe20003f26270 */
[----:B------:R-:W-:-:S05]  /*01d0*/  VIADD R0, R9, 0xffffffff ;  /* 0xffffffff09007836 */ /* 0x000fca0000000000 */
[----:B------:R-:W-:Y:S02]  /*01e0*/  I2FP.F32.S32 R7, R0 ;  /* 0x0000000000077245 */ /* 0x000fe40000201400 */
[----:B------:R-:W-:Y:S02]  /*01f0*/  @P0 IADD3 R2, PT, PT, R2, 0x1, RZ ;  /* 0x0000000102020810 */ /* 0x000fe40007ffe0ff */
[----:B------:R-:W0:Y:S03]  /*0200*/  MUFU.RCP R4, R7 ;  /* 0x0000000700047308 */ /* 0x000e260000001000 */
[----:B------:R-:W-:Y:S02]  /*0210*/  @!P1 IADD3 R2, PT, PT, -R2, RZ, RZ ;  /* 0x000000ff02029210 */ /* 0x000fe40007ffe1ff */
[----:B------:R-:W-:-:S05]  /*0220*/  @!P2 LOP3.LUT R2, RZ, R9, RZ, 0x33, !PT ;  /* 0x00000009ff02a212 */ /* 0x000fca00078e33ff */
[----:B------:R-:W-:-:S04]  /*0230*/  IMAD.MOV R0, RZ, RZ, -R2 ;  /* 0x000000ffff007224 */ /* 0x000fc800078e0a02 */
[----:B------:R-:W-:Y:S02]  /*0240*/  IMAD R0, R9, R0, R6 ;  /* 0x0000000009007224 */ /* 0x000fe400078e0206 */
[----:B0-----:R-:W-:-:S03]  /*0250*/  FFMA R9, -R7, R4, 1 ;  /* 0x3f80000007097423 */ /* 0x001fc60000000104 */
[----:B------:R-:W-:Y:S01]  /*0260*/  I2FP.F32.U32 R0, R0 ;  /* 0x0000000000007245 */ /* 0x000fe20000201000 */
[----:B------:R-:W-:-:S04]  /*0270*/  FFMA R9, R4, R9, R4 ;  /* 0x0000000904097223 */ /* 0x000fc80000000004 */
[----:B------:R-:W-:-:S04]  /*0280*/  FMUL R0, R0, R5 ;  /* 0x0000000500007220 */ /* 0x000fc80000400000 */
[----:B------:R-:W0:Y:S01]  /*0290*/  FCHK P0, R0, R7 ;  /* 0x0000000700007302 */ /* 0x000e220000000000 */
[----:B------:R-:W-:-:S04]  /*02a0*/  FFMA R4, R0, R9, RZ ;  /* 0x0000000900047223 */ /* 0x000fc800000000ff */
[----:B------:R-:W-:-:S04]  /*02b0*/  FFMA R5, -R7, R4, R0 ;  /* 0x0000000407057223 */ /* 0x000fc80000000100 */
[----:B------:R-:W-:Y:S01]  /*02c0*/  FFMA R4, R9, R5, R4 ;  /* 0x0000000509047223 */ /* 0x000fe20000000004 */
[----:B0-----:R-:W-:Y:S06]  /*02d0*/  @!P0 BRA `(.L_x_0) ;  /* 0x0000000000108947 */ /* 0x001fec0003800000 */
[----:B------:R-:W-:Y:S02]  /*02e0*/  MOV R5, R7 ;  /* 0x0000000700057202 */ /* 0x000fe40000000f00 */
[----:B------:R-:W-:-:S07]  /*02f0*/  MOV R8, 0x310 ;  /* 0x0000031000087802 */ /* 0x000fce0000000f00 */
[----:B------:R-:W-:Y:S05]  /*0300*/  CALL.REL.NOINC `($__internal_3_$__cuda_sm3x_div_rn_noftz_f32_slowpath) ;  /* 0x0000003400007944 */ /* 0x000fea0003c00000 */
[----:B------:R-:W-:-:S07]  /*0310*/  IMAD.MOV.U32 R4, RZ, RZ, R0 ;  /* 0x000000ffff047224 */ /* 0x000fce00078e0000 */
.L_x_0:
[----:B------:R-:W0:Y:S01]  /*0320*/  LDCU UR4, c[0x0][0x3cc] ;  /* 0x00007980ff0477ac */ /* 0x000e220008000800 */
[----:B------:R-:W1:Y:S01]  /*0330*/  LDC.64 R10, c[0x0][0x3c0] ;  /* 0x0000f000ff0a7b82 */ /* 0x000e620000000a00 */
[----:B------:R-:W-:Y:S01]  /*0340*/  I2FP.F32.S32 R0, R2 ;  /* 0x0000000200007245 */ /* 0x000fe20000201400 */
[----:B------:R-:W2:Y:S01]  /*0350*/  LDCU.64 UR6, c[0x0][0x358] ;  /* 0x00006b00ff0677ac */ /* 0x000ea20008000a00 */
[----:B0-----:R-:W-:-:S06]  /*0360*/  UIADD3 UR4, UPT, UPT, UR4, -0x1, URZ ;  /* 0xffffffff04047890 */ /* 0x001fcc000fffe0ff */
[----:B------:R-:W-:Y:S01]  /*0370*/  I2FP.F32.S32 R7, UR4 ;  /* 0x0000000400077c45 */ /* 0x000fe20008201400 */
[----:B-1----:R-:W-:-:S03]  /*0380*/  FADD R5, R11, -R10 ;  /* 0x8000000a0b057221 */ /* 0x002fc60000000000 */
[----:B------:R-:W0:Y:S01]  /*0390*/  MUFU.RCP R8, R7 ;  /* 0x0000000700087308 */ /* 0x000e220000001000 */
[----:B------:R-:W1:Y:S01]  /*03a0*/  LDCU UR4, c[0x0][0x3b8] ;  /* 0x00007700ff0477ac */ /* 0x000e620008000800 */
[----:B------:R-:W-:-:S06]  /*03b0*/  FMUL R0, R0, R5 ;  /* 0x0000000500007220 */ /* 0x000fcc0000400000 */
[----:B------:R-:W3:Y:S01]  /*03c0*/  FCHK P0, R0, R7 ;  /* 0x0000000700007302 */ /* 0x000ee20000000000 */
[----:B0-----:R-:W-:Y:S01]  /*03d0*/  FFMA R9, -R7, R8, 1 ;  /* 0x3f80000007097423 */ /* 0x001fe20000000108 */
[----:B-1----:R-:W-:-:S03]  /*03e0*/  FADD R4, R4, UR4 ;  /* 0x0000000404047e21 */ /* 0x002fc60008000000 */
[----:B------:R-:W-:-:S04]  /*03f0*/  FFMA R9, R8, R9, R8 ;  /* 0x0000000908097223 */ /* 0x000fc80000000008 */
[----:B------:R-:W-:-:S04]  /*0400*/  FFMA R2, R0, R9, RZ ;  /* 0x0000000900027223 */ /* 0x000fc800000000ff */
[----:B------:R-:W-:-:S04]  /*0410*/  FFMA R5, -R7, R2, R0 ;  /* 0x0000000207057223 */ /* 0x000fc80000000100 */
[----:B------:R-:W-:Y:S01]  /*0420*/  FFMA R2, R9, R5, R2 ;  /* 0x0000000509027223 */ /* 0x000fe20000000002 */
[----:B--23--:R-:W-:Y:S06]  /*0430*/  @!P0 BRA `(.L_x_1) ;  /* 0x0000000000108947 */ /* 0x00cfec0003800000 */
[----:B------:R-:W-:Y:S02]  /*0440*/  MOV R5, R7 ;  /* 0x0000000700057202 */ /* 0x000fe40000000f00 */
[----:B------:R-:W-:-:S07]  /*0450*/  MOV R8, 0x470 ;  /* 0x0000047000087802 */ /* 0x000fce0000000f00 */
[----:B------:R-:W-:Y:S05]  /*0460*/  CALL.REL.NOINC `($__internal_3_$__cuda_sm3x_div_rn_noftz_f32_slowpath) ;  /* 0x0000003000a87944 */ /* 0x000fea0003c00000 */
[----:B------:R-:W-:-:S07]  /*0470*/  IMAD.MOV.U32 R2, RZ, RZ, R0 ;  /* 0x000000ffff027224 */ /* 0x000fce00078e0000 */
.L_x_1:
[----:B------:R-:W0:Y:S01]  /*0480*/  LDCU.64 UR4, c[0x0][0x3d0] ;  /* 0x00007a00ff0477ac */ /* 0x000e220008000a00 */
[----:B------:R-:W1:Y:S01]  /*0490*/  LDC.64 R14, c[0x0][0x380] ;  /* 0x0000e000ff0e7b82 */ /* 0x000e620000000a00 */
[----:B0-----:R-:W-:Y:S02]  /*04a0*/  IMAD R6, R6, UR4, RZ ;  /* 0x0000000406067c24 */ /* 0x001fe4000f8e02ff */
[----:B------:R-:W-:Y:S02]  /*04b0*/  HFMA2 R8, -RZ, RZ, 3.7421875, 0 ;  /* 0x437c0000ff087431 */ /* 0x000fe400000001ff */
[----:B------:R-:W-:Y:S01]  /*04c0*/  IMAD.MOV.U32 R7, RZ, RZ, 0x3bbb989d ;  /* 0x3bbb989dff077424 */ /* 0x000fe200078e00ff */
[----:B------:R-:W0:Y:S01]  /*04d0*/  LDCU UR4, c[0x0][0x3c0] ;  /* 0x00007800ff0477ac */ /* 0x000e220008000800 */
[----:B------:R-:W-:-:S05]  /*04e0*/  IADD3 R5, PT, PT, R6, R3, RZ ;  /* 0x0000000306057210 */ /* 0x000fca0007ffe0ff */
[----:B------:R-:W-:-:S04]  /*04f0*/  IMAD R16, R5, UR5, RZ ;  /* 0x0000000505107c24 */ /* 0x000fc8000f8e02ff */
[----:B-1----:R-:W-:-:S05]  /*0500*/  IMAD.WIDE R14, R16, 0x4, R14 ;  /* 0x00000004100e7825 */ /* 0x002fca00078e020e */
[----:B------:R-:W2:Y:S01]  /*0510*/  LDG.E R0, desc[UR6][R14.64] ;  /* 0x000000060e007981 */ /* 0x000ea2000c1e1900 */
[----:B------:R-:W-:Y:S01]  /*0520*/  BSSY.RECONVERGENT B1, `(.L_x_2) ;  /* 0x0000015000017945 */ /* 0x000fe20003800200 */
[----:B--2---:R-:W-:-:S04]  /*0530*/  FFMA.SAT R7, R0, -R7, 0.5 ;  /* 0x3f00000000077423 */ /* 0x004fc80000002807 */
[----:B------:R-:W-:-:S04]  /*0540*/  FFMA.RM R7, R7, R8, 12582913 ;  /* 0x4b40000107077423 */ /* 0x000fc80000004008 */
[C---:B------:R-:W-:Y:S01]  /*0550*/  FADD R9, R7.reuse, -12583039 ;  /* 0xcb40007f07097421 */ /* 0x040fe20000000000 */
[----:B------:R-:W-:-:S03]  /*0560*/  IMAD.SHL.U32 R7, R7, 0x800000, RZ ;  /* 0x0080000007077824 */ /* 0x000fc600078e00ff */
[----:B------:R-:W-:-:S04]  /*0570*/  FFMA R9, R0, -1.4426950216293334961, -R9 ;  /* 0xbfb8aa3b00097823 */ /* 0x000fc80000000809 */
[----:B------:R-:W-:-:S04]  /*0580*/  FFMA R9, R0, -1.925963033500011079e-08, R9 ;  /* 0xb2a5706000097823 */ /* 0x000fc80000000009 */
[----:B------:R-:W1:Y:S02]  /*0590*/  MUFU.EX2 R0, R9 ;  /* 0x0000000900007308 */ /* 0x000e640000000800 */
[----:B-1----:R-:W-:-:S05]  /*05a0*/  FFMA R0, R7, R0, 1 ;  /* 0x3f80000007007423 */ /* 0x002fca0000000000 */
[----:B------:R-:W-:-:S04]  /*05b0*/  IADD3 R7, PT, PT, R0, 0x1800000, RZ ;  /* 0x0180000000077810 */ /* 0x000fc80007ffe0ff */
[----:B------:R-:W-:-:S04]  /*05c0*/  LOP3.LUT R7, R7, 0x7f800000, RZ, 0xc0, !PT ;  /* 0x7f80000007077812 */ /* 0x000fc800078ec0ff */
[----:B------:R-:W-:Y:S01]  /*05d0*/  ISETP.GT.U32.AND P0, PT, R7, 0x1ffffff, PT ;  /* 0x01ffffff0700780c */ /* 0x000fe20003f04070 */
[----:B0-----:R-:W-:-:S12]  /*05e0*/  FADD R7, R2, UR4 ;  /* 0x0000000402077e21 */ /* 0x001fd80008000000 */
[----:B------:R-:W-:Y:S05]  /*05f0*/  @P0 BRA `(.L_x_3) ;  /* 0x00000000000c0947 */ /* 0x000fea0003800000 */
[----:B------:R-:W-:-:S07]  /*0600*/  MOV R2, 0x620 ;  /* 0x0000062000027802 */ /* 0x000fce0000000f00 */
[----:B------:R-:W-:Y:S05]  /*0610*/  CALL.REL.NOINC `($__internal_1_$__cuda_sm20_rcp_rn_f32_slowpath) ;  /* 0x0000002c000c7944 */ /* 0x000fea0003c00000 */
[----:B------:R-:W-:Y:S05]  /*0620*/  BRA `(.L_x_4) ;  /* 0x0000000000107947 */ /* 0x000fea0003800000 */
.L_x_3:
[----:B------:R-:W0:Y:S02]  /*0630*/  MUFU.RCP R11, R0 ;  /* 0x00000000000b7308 */ /* 0x000e240000001000 */
[----:B0-----:R-:W-:-:S04]  /*0640*/  FFMA R2, R0, R11, -1 ;  /* 0xbf80000000027423 */ /* 0x001fc8000000000b */
[----:B------:R-:W-:-:S04]  /*0650*/  FADD.FTZ R2, -R2, -RZ ;  /* 0x800000ff02027221 */ /* 0x000fc80000010100 */
[----:B------:R-:W-:-:S07]  /*0660*/  FFMA R11, R11, R2, R11 ;  /* 0x000000020b0b7223 */ /* 0x000fce000000000b */
.L_x_4:
[----:B------:R-:W-:Y:S05]  /*0670*/  BSYNC.RECONVERGENT B1 ;  /* 0x0000000000017941 */ /* 0x000fea0003800200 */
.L_x_2:
[----:B------:R-:W0:Y:S01]  /*0680*/  LDCU UR4, c[0x0][0x3d4] ;  /* 0x00007a80ff0477ac */ /* 0x000e220008000800 */
[----:B------:R-:W-:Y:S01]  /*0690*/  IMAD.MOV.U32 R12, RZ, RZ, R11 ;  /* 0x000000ffff0c7224 */ /* 0x000fe200078e000b */
[----:B------:R-:W-:Y:S01]  /*06a0*/  MOV R10, RZ ;  /* 0x000000ff000a7202 */ /* 0x000fe20000000f00 */
[----:B0-----:R-:W-:-:S09]  /*06b0*/  UISETP.GE.AND UP0, UPT, UR4, 0x2, UPT ;  /* 0x000000020400788c */ /* 0x001fd2000bf06270 */
[----:B------:R-:W-:Y:S05]  /*06c0*/  BRA.U !UP0, `(.L_x_5) ;  /* 0x0000001d08347547 */ /* 0x000fea000b800000 */
[----:B------:R-:W-:Y:S01]  /*06d0*/  UIADD3 UR5, UPT, UPT, UR4, -0x2, URZ ;  /* 0xfffffffe04057890 */ /* 0x000fe2000fffe0ff */
[----:B------:R-:W-:Y:S02]  /*06e0*/  HFMA2 R21, -RZ, RZ, 0, 5.9604644775390625e-08 ;  /* 0x00000001ff157431 */ /* 0x000fe400000001ff */
[----:B------:R-:W-:Y:S01]  /*06f0*/  IMAD.MOV.U32 R8, RZ, RZ, RZ ;  /* 0x000000ffff087224 */ /* 0x000fe200078e00ff */
[----:B------:R-:W-:Y:S02]  /*0700*/  UIADD3 UR4, UPT, UPT, UR4, -0x1, URZ ;  /* 0xffffffff04047890 */ /* 0x000fe4000fffe0ff */
[----:B------:R-:W-:-:S09]  /*0710*/  UISETP.GE.U32.AND UP0, UPT, UR5, 0x7, UPT ;  /* 0x000000070500788c */ /* 0x000fd2000bf06070 */
[----:B------:R-:W-:Y:S05]  /*0720*/  BRA.U !UP0, `(.L_x_6) ;  /* 0x0000000d08b87547 */ /* 0x000fea000b800000 */
[----:B------:R-:W0:Y:S01]  /*0730*/  LDC.64 R14, c[0x0][0x380] ;  /* 0x0000e000ff0e7b82 */ /* 0x000e220000000a00 */
[----:B------:R-:W-:Y:S01]  /*0740*/  IMAD.MOV.U32 R21, RZ, RZ, RZ ;  /* 0x000000ffff157224 */ /* 0x000fe200078e00ff */
[----:B------:R-:W-:Y:S01]  /*0750*/  MOV R8, RZ ;  /* 0x000000ff00087202 */ /* 0x000fe20000000f00 */
[----:B0-----:R-:W-:-:S03]  /*0760*/  IMAD.WIDE R14, R16, 0x4, R14 ;  /* 0x00000004100e7825 */ /* 0x001fc600078e020e */
[----:B------:R-:W-:-:S05]  /*0770*/  IADD3 R16, P0, PT, R14, 0x10, RZ ;  /* 0x000000100e107810 */ /* 0x000fca0007f1e0ff */
[----:B------:R-:W-:-:S08]  /*0780*/  IMAD.X R17, RZ, RZ, R15, P0 ;  /* 0x000000ffff117224 */ /* 0x000fd000000e060f */
.L_x_31:
[----:B------:R-:W2:Y:S01]  /*0790*/  LDG.E R0, desc[UR6][R16.64+-0xc] ;  /* 0xfffff40610007981 */ /* 0x000ea2000c1e1900 */
[----:B------:R-:W-:Y:S01]  /*07a0*/  MOV R9, 0x3bbb989d ;  /* 0x3bbb989d00097802 */ /* 0x000fe20000000f00 */
[----:B------:R-:W-:Y:S01]  /*07b0*/  IMAD.MOV.U32 R11, RZ, RZ, 0x437c0000 ;  /* 0x437c0000ff0b7424 */ /* 0x000fe200078e00ff */
[----:B------:R-:W-:Y:S01]  /*07c0*/  BSSY.RECONVERGENT B1, `(.L_x_7) ;  /* 0x0000016000017945 */ /* 0x000fe20003800200 */
[----:B------:R-:W-:Y:S02]  /*07d0*/  IADD3 R23, PT, PT, R21, 0x1, RZ ;  /* 0x0000000115177810 */ /* 0x000fe40007ffe0ff */
[----:B--2---:R-:W-:-:S04]  /*07e0*/  FFMA.SAT R2, R0, -R9, 0.5 ;  /* 0x3f00000000027423 */ /* 0x004fc80000002809 */
[----:B------:R-:W-:-:S04]  /*07f0*/  FFMA.RM R2, R2, R11, 12582913 ;  /* 0x4b40000102027423 */ /* 0x000fc8000000400b */
[C---:B------:R-:W-:Y:S01]  /*0800*/  FADD R9, R2.reuse, -12583039 ;  /* 0xcb40007f02097421 */ /* 0x040fe20000000000 */
[----:B------:R-:W-:-:S03]  /*0810*/  SHF.L.U32 R2, R2, 0x17, RZ ;  /* 0x0000001702027819 */ /* 0x000fc600000006ff */
[----:B------:R-:W-:-:S04]  /*0820*/  FFMA R9, R0, -1.4426950216293334961, -R9 ;  /* 0xbfb8aa3b00097823 */ /* 0x000fc80000000809 */
[----:B------:R-:W-:-:S06]  /*0830*/  FFMA R9, R0, -1.925963033500011079e-08, R9 ;  /* 0xb2a5706000097823 */ /* 0x000fcc0000000009 */
[----:B------:R-:W0:Y:S02]  /*0840*/  MUFU.EX2 R9, R9 ;  /* 0x0000000900097308 */ /* 0x000e240000000800 */
[----:B0-----:R-:W-:-:S04]  /*0850*/  FFMA R2, R2, R9, 1 ;  /* 0x3f80000002027423 */ /* 0x001fc80000000009 */
[----:B------:R-:W-:-:S05]  /*0860*/  VIADD R0, R2, 0x1800000 ;  /* 0x0180000002007836 */ /* 0x000fca0000000000 */
[----:B------:R-:W-:-:S04]  /*0870*/  LOP3.LUT R0, R0, 0x7f800000, RZ, 0xc0, !PT ;  /* 0x7f80000000007812 */ /* 0x000fc800078ec0ff */
[----:B------:R-:W-:-:S13]  /*0880*/  ISETP.GT.U32.AND P0, PT, R0, 0x1ffffff, PT ;  /* 0x01ffffff0000780c */ /* 0x000fda0003f04070 */
[----:B------:R-:W-:Y:S05]  /*0890*/  @P0 BRA `(.L_x_8) ;  /* 0x0000000000100947 */ /* 0x000fea0003800000 */
[----:B------:R-:W-:Y:S01]  /*08a0*/  IMAD.MOV.U32 R0, RZ, RZ, R2 ;  /* 0x000000ffff007224 */ /* 0x000fe200078e0002 */
[----:B------:R-:W-:-:S07]  /*08b0*/  MOV R2, 0x8d0 ;  /* 0x000008d000027802 */ /* 0x000fce0000000f00 */
[----:B------:R-:W-:Y:S05]  /*08c0*/  CALL.REL.NOINC `($__internal_1_$__cuda_sm20_rcp_rn_f32_slowpath) ;  /* 0x0000002800607944 */ /* 0x000fea0003c00000 */
[----:B------:R-:W-:Y:S05]  /*08d0*/  BRA `(.L_x_9) ;  /* 0x0000000000107947 */ /* 0x000fea0003800000 */
.L_x_8:
[----:B------:R-:W0:Y:S02]  /*08e0*/  MUFU.RCP R11, R2 ;  /* 0x00000002000b7308 */ /* 0x000e240000001000 */
[----:B0-----:R-:W-:-:S04]  /*08f0*/  FFMA R0, R2, R11, -1 ;  /* 0xbf80000002007423 */ /* 0x001fc8000000000b */
[----:B------:R-:W-:-:S04]  /*0900*/  FADD.FTZ R0, -R0, -RZ ;  /* 0x800000ff00007221 */ /* 0x000fc80000010100 */
[----:B------:R-:W-:-:S07]  /*0910*/  FFMA R11, R11, R0, R11 ;  /* 0x000000000b0b7223 */ /* 0x000fce000000000b */
.L_x_9:
[----:B------:R-:W-:Y:S05]  /*0920*/  BSYNC.RECONVERGENT B1 ;  /* 0x0000000000017941 */ /* 0x000fea0003800200 */
.L_x_7:
[----:B------:R-:W2:Y:S01]  /*0930*/  LDG.E R0, desc[UR6][R16.64+-0x8] ;  /* 0xfffff80610007981 */ /* 0x000ea2000c1e1900 */
[----:B------:R-:W-:Y:S02]  /*0940*/  HFMA2 R9, -RZ, RZ, 0.96630859375, -0.0022525787353515625 ;  /* 0x3bbb989dff097431 */ /* 0x000fe400000001ff */
[----:B------:R-:W-:Y:S01]  /*0950*/  IMAD.MOV.U32 R13, RZ, RZ, 0x437c0000 ;  /* 0x437c0000ff0d7424 */ /* 0x000fe200078e00ff */
[CC--:B------:R-:W-:Y:S01]  /*0960*/  FSETP.GT.AND P0, PT, R11.reuse, R12.reuse, PT ;  /* 0x0000000c0b00720b */ /* 0x0c0fe20003f04000 */
[----:B------:R-:W-:Y:S03]  /*0970*/  BSSY.RECONVERGENT B1, `(.L_x_10) ;  /* 0x0000017000017945 */ /* 0x000fe60003800200 */
[----:B------:R-:W-:Y:S02]  /*0980*/  FSEL R12, R11, R12, P0 ;  /* 0x0000000c0b0c7208 */ /* 0x000fe40000000000 */
[----:B------:R-:W-:Y:S01]  /*0990*/  SEL R8, R23, R8, P0 ;  /* 0x0000000817087207 */ /* 0x000fe20000000000 */
        /* <DEDUP_REMOVED lines=12> */
[----:B------:R-:W-:Y:S02]  /*0a60*/  MOV R0, R2 ;  /* 0x0000000200007202 */ /* 0x000fe40000000f00 */
[----:B------:R-:W-:-:S07]  /*0a70*/  MOV R2, 0xa90 ;  /* 0x00000a9000027802 */ /* 0x000fce0000000f00 */
[----:B------:R-:W-:Y:S05]  /*0a80*/  CALL.REL.NOINC `($__internal_1_$__cuda_sm20_rcp_rn_f32_slowpath) ;  /* 0x0000002400f07944 */ /* 0x000fea0003c00000 */
[----:B------:R-:W-:Y:S05]  /*0a90*/  BRA `(.L_x_12) ;  /* 0x0000000000107947 */ /* 0x000fea0003800000 */
.L_x_11:
[----:B------:R-:W0:Y:S02]  /*0aa0*/  MUFU.RCP R11, R2 ;  /* 0x00000002000b7308 */ /* 0x000e240000001000 */
[----:B0-----:R-:W-:-:S04]  /*0ab0*/  FFMA R0, R2, R11, -1 ;  /* 0xbf80000002007423 */ /* 0x001fc8000000000b */
[----:B------:R-:W-:-:S04]  /*0ac0*/  FADD.FTZ R0, -R0, -RZ ;  /* 0x800000ff00007221 */ /* 0x000fc80000010100 */
[----:B------:R-:W-:-:S07]  /*0ad0*/  FFMA R11, R11, R0, R11 ;  /* 0x000000000b0b7223 */ /* 0x000fce000000000b */
.L_x_12:
[----:B------:R-:W-:Y:S05]  /*0ae0*/  BSYNC.RECONVERGENT B1 ;  /* 0x0000000000017941 */ /* 0x000fea0003800200 */
.L_x_10:
[----:B------:R-:W2:Y:S01]  /*0af0*/  LDG.E R0, desc[UR6][R16.64+-0x4] ;  /* 0xfffffc0610007981 */ /* 0x000ea2000c1e1900 */
[----:B------:R-:W-:Y:S01]  /*0b00*/  IMAD.MOV.U32 R9, RZ, RZ, 0x3bbb989d ;  /* 0x3bbb989dff097424 */ /* 0x000fe200078e00ff */
[----:B------:R-:W-:Y:S01]  /*0b10*/  MOV R13, 0x437c0000 ;  /* 0x437c0000000d7802 */ /* 0x000fe20000000f00 */
[----:B------:R-:W-:Y:S01]  /*0b20*/  BSSY.RECONVERGENT B1, `(.L_x_13) ;  /* 0x0000018000017945 */ /* 0x000fe20003800200 */
[----:B------:R-:W-:-:S04]  /*0b30*/  FSETP.GT.AND P0, PT, R11, R12, PT ;  /* 0x0000000c0b00720b */ /* 0x000fc80003f04000 */
[----:B------:R-:W-:-:S09]  /*0b40*/  FSEL R12, R11, R12, P0 ;  /* 0x0000000c0b0c7208 */ /* 0x000fd20000000000 */
[----:B------:R-:W-:Y:S02]  /*0b50*/  @P0 VIADD R8, R21, 0x2 ;  /* 0x0000000215080836 */ /* 0x000fe40000000000 */
[----:B--2---:R-:W-:-:S04]  /*0b60*/  FFMA.SAT R2, R0, -R9, 0.5 ;  /* 0x3f00000000027423 */ /* 0x004fc80000002809 */
[----:B------:R-:W-:-:S04]  /*0b70*/  FFMA.RM R2, R2, R13, 12582913 ;  /* 0x4b40000102027423 */ /* 0x000fc8000000400d */
[C---:B------:R-:W-:Y:S01]  /*0b80*/  FADD R9, R2.reuse, -12583039 ;  /* 0xcb40007f02097421 */ /* 0x040fe20000000000 */
[----:B------:R-:W-:-:S03]  /*0b90*/  IMAD.SHL.U32 R2, R2, 0x800000, RZ ;  /* 0x0080000002027824 */ /* 0x000fc600078e00ff */
[----:B------:R-:W-:-:S04]  /*0ba0*/  FFMA R9, R0, -1.4426950216293334961, -R9 ;  /* 0xbfb8aa3b00097823 */ /* 0x000fc80000000809 */
[----:B------:R-:W-:-:S06]  /*0bb0*/  FFMA R9, R0, -1.925963033500011079e-08, R9 ;  /* 0xb2a5706000097823 */ /* 0x000fcc0000000009 */
[----:B------:R-:W0:Y:S02]  /*0bc0*/  MUFU.EX2 R9, R9 ;  /* 0x0000000900097308 */ /* 0x000e240000000800 */
[----:B0-----:R-:W-:-:S05]  /*0bd0*/  FFMA R2, R2, R9, 1 ;  /* 0x3f80000002027423 */ /* 0x001fca0000000009 */
[----:B------:R-:W-:-:S04]  /*0be0*/  IADD3 R0, PT, PT, R2, 0x1800000, RZ ;  /* 0x0180000002007810 */ /* 0x000fc80007ffe0ff */
[----:B------:R-:W-:-:S04]  /*0bf0*/  LOP3.LUT R0, R0, 0x7f800000, RZ, 0xc0, !PT ;  /* 0x7f80000000007812 */ /* 0x000fc800078ec0ff */
[----:B------:R-:W-:-:S13]  /*0c00*/  ISETP.GT.U32.AND P1, PT, R0, 0x1ffffff, PT ;  /* 0x01ffffff0000780c */ /* 0x000fda0003f24070 */
[----:B------:R-:W-:Y:S05]  /*0c10*/  @P1 BRA `(.L_x_14) ;  /* 0x0000000000101947 */ /* 0x000fea0003800000 */
[----:B------:R-:W-:Y:S02]  /*0c20*/  MOV R0, R2 ;  /* 0x0000000200007202 */ /* 0x000fe40000000f00 */
[----:B------:R-:W-:-:S07]  /*0c30*/  MOV R2, 0xc50 ;  /* 0x00000c5000027802 */ /* 0x000fce0000000f00 */
[----:B------:R-:W-:Y:S05]  /*0c40*/  CALL.REL.NOINC `($__internal_1_$__cuda_sm20_rcp_rn_f32_slowpath) ;  /* 0x0000002400807944 */ /* 0x000fea0003c00000 */
[----:B------:R-:W-:Y:S05]  /*0c50*/  BRA `(.L_x_15) ;  /* 0x0000000000107947 */ /* 0x000fea0003800000 */
.L_x_14:
[----:B------:R-:W0:Y:S02]  /*0c60*/  MUFU.RCP R11, R2 ;  /* 0x00000002000b7308 */ /* 0x000e240000001000 */
[----:B0-----:R-:W-:-:S04]  /*0c70*/  FFMA R0, R2, R11, -1 ;  /* 0xbf80000002007423 */ /* 0x001fc8000000000b */
[----:B------:R-:W-:-:S04]  /*0c80*/  FADD.FTZ R0, -R0, -RZ ;  /* 0x800000ff00007221 */ /* 0x000fc80000010100 */
[----:B------:R-:W-:-:S07]  /*0c90*/  FFMA R11, R11, R0, R11 ;  /* 0x000000000b0b7223 */ /* 0x000fce000000000b */
.L_x_15:
[----:B------:R-:W-:Y:S05]  /*0ca0*/  BSYNC.RECONVERGENT B1 ;  /* 0x0000000000017941 */ /* 0x000fea0003800200 */
.L_x_13:
[----:B------:R-:W2:Y:S01]  /*0cb0*/  LDG.E R0, desc[UR6][R16.64] ;  /* 0x0000000610007981 */ /* 0x000ea2000c1e1900 */
[----:B------:R-:W-:Y:S02]  /*0cc0*/  HFMA2 R13, -RZ, RZ, 3.7421875, 0 ;  /* 0x437c0000ff0d7431 */ /* 0x000fe400000001ff */
[----:B------:R-:W-:Y:S01]  /*0cd0*/  IMAD.MOV.U32 R9, RZ, RZ, 0x3bbb989d ;  /* 0x3bbb989dff097424 */ /* 0x000fe200078e00ff */
[CC--:B------:R-:W-:Y:S01]  /*0ce0*/  FSETP.GT.AND P0, PT, R11.reuse, R12.reuse, PT ;  /* 0x0000000c0b00720b */ /* 0x0c0fe20003f04000 */
[----:B------:R-:W-:Y:S03]  /*0cf0*/  BSSY.RECONVERGENT B1, `(.L_x_16) ;  /* 0x0000017000017945 */ /* 0x000fe60003800200 */
        /* <DEDUP_REMOVED lines=18> */
.L_x_17:
[----:B------:R-:W0:Y:S02]  /*0e20*/  MUFU.RCP R11, R2 ;  /* 0x00000002000b7308 */ /* 0x000e240000001000 */
[----:B0-----:R-:W-:-:S04]  /*0e30*/  FFMA R0, R2, R11, -1 ;  /* 0xbf80000002007423 */ /* 0x001fc8000000000b */
[----:B------:R-:W-:-:S04]  /*0e40*/  FADD.FTZ R0, -R0, -RZ ;  /* 0x800000ff00007221 */ /* 0x000fc80000010100 */
[----:B------:R-:W-:-:S07]  /*0e50*/  FFMA R11, R11, R0, R11 ;  /* 0x000000000b0b7223 */ /* 0x000fce000000000b */
.L_x_18:
[----:B------:R-:W-:Y:S05]  /*0e60*/  BSYNC.RECONVERGENT B1 ;  /* 0x0000000000017941 */ /* 0x000fea0003800200 */
.L_x_16:
        /* <DEDUP_REMOVED lines=23> */
.L_x_20:
[----:B------:R-:W0:Y:S02]  /*0fe0*/  MUFU.RCP R11, R2 ;  /* 0x00000002000b7308 */ /* 0x000e240000001000 */
[----:B0-----:R-:W-:-:S04]  /*0ff0*/  FFMA R0, R2, R11, -1 ;  /* 0xbf80000002007423 */ /* 0x001fc8000000000b */
[----:B------:R-:W-:-:S04]  /*1000*/  FADD.FTZ R0, -R0, -RZ ;  /* 0x800000ff00007221 */ /* 0x000fc80000010100 */
[----:B------:R-:W-:-:S07]  /*1010*/  FFMA R11, R11, R0, R11 ;  /* 0x000000000b0b7223 */ /* 0x000fce000000000b */
.L_x_21:
[----:B------:R-:W-:Y:S05]  /*1020*/  BSYNC.RECONVERGENT B1 ;  /* 0x0000000000017941 */ /* 0x000fea0003800200 */
.L_x_19:
        /* <DEDUP_REMOVED lines=23> */
.L_x_23:
[----:B------:R-:W0:Y:S02]  /*11a0*/  MUFU.RCP R11, R2 ;  /* 0x00000002000b7308 */ /* 0x000e240000001000 */
[----:B0-----:R-:W-:-:S04]  /*11b0*/  FFMA R0, R2, R11, -1 ;  /* 0xbf80000002007423 */ /* 0x001fc8000000000b */
[----:B------:R-:W-:-:S04]  /*11c0*/  FADD.FTZ R0, -R0, -RZ ;  /* 0x800000ff00007221 */ /* 0x000fc80000010100 */
[----:B------:R-:W-:-:S07]  /*11d0*/  FFMA R11, R11, R0, R11 ;  /* 0x000000000b0b7223 */ /* 0x000fce000000000b */
.L_x_24:
[----:B------:R-:W-:Y:S05]  /*11e0*/  BSYNC.RECONVERGENT B1 ;  /* 0x0000000000017941 */ /* 0x000fea0003800200 */
.L_x_22:
        /* <DEDUP_REMOVED lines=23> */
.L_x_26:
[----:B------:R-:W0:Y:S02]  /*1360*/  MUFU.RCP R11, R2 ;  /* 0x00000002000b7308 */ /* 0x000e240000001000 */
[----:B0-----:R-:W-:-:S04]  /*1370*/  FFMA R0, R2, R11, -1 ;  /* 0xbf80000002007423 */ /* 0x001fc8000000000b */
[----:B------:R-:W-:-:S04]  /*1380*/  FADD.FTZ R0, -R0, -RZ ;  /* 0x800000ff00007221 */ /* 0x000fc80000010100 */
[----:B------:R-:W-:-:S07]  /*1390*/  FFMA R11, R11, R0, R11 ;  /* 0x000000000b0b7223 */ /* 0x000fce000000000b */
.L_x_27:
[----:B------:R-:W-:Y:S05]  /*13a0*/  BSYNC.RECONVERGENT B1 ;  /* 0x0000000000017941 */ /* 0x000fea0003800200 */
.L_x_25:
        /* <DEDUP_REMOVED lines=23> */
.L_x_29:
[----:B------:R-:W0:Y:S02]  /*1520*/  MUFU.RCP R11, R2 ;  /* 0x00000002000b7308 */ /* 0x000e240000001000 */
[----:B0-----:R-:W-:-:S04]  /*1530*/  FFMA R0, R2, R11, -1 ;  /* 0xbf80000002007423 */ /* 0x001fc8000000000b */
[----:B------:R-:W-:-:S04]  /*1540*/  FADD.FTZ R0, -R0, -RZ ;  /* 0x800000ff00007221 */ /* 0x000fc80000010100 */
[----:B------:R-:W-:-:S07]  /*1550*/  FFMA R11, R11, R0, R11 ;  /* 0x000000000b0b7223 */ /* 0x000fce000000000b */
.L_x_30:
[----:B------:R-:W-:Y:S05]  /*1560*/  BSYNC.RECONVERGENT B1 ;  /* 0x0000000000017941 */ /* 0x000fea0003800200 */
.L_x_28:
[----:B------:R-:W-:Y:S01]  /*1570*/  ULOP3.LUT UR5, UR4, 0xfffffff8, URZ, 0xc0, !UPT ;  /* 0xfffffff804057892 */ /* 0x000fe2000f8ec0ff */
[----:B------:R-:W-:Y:S01]  /*1580*/  VIADD R21, R21, 0x8 ;  /* 0x0000000815157836 */ /* 0x000fe20000000000 */
[-C--:B------:R-:W-:Y:S02]  /*1590*/  FSETP.GT.AND P0, PT, R11, R12.reuse, PT ;  /* 0x0000000c0b00720b */ /* 0x080fe40003f04000 */
[----:B------:R-:W-:Y:S02]  /*15a0*/  IADD3 R16, P2, PT, R16, 0x20, RZ ;  /* 0x0000002010107810 */ /* 0x000fe40007f5e0ff */
[----:B------:R-:W-:Y:S02]  /*15b0*/  ISETP.NE.AND P1, PT, R21, UR5, PT ;  /* 0x0000000515007c0c */ /* 0x000fe4000bf25270 */
[----:B------:R-:W-:Y:S02]  /*15c0*/  FSEL R12, R11, R12, P0 ;  /* 0x0000000c0b0c7208 */ /* 0x000fe40000000000 */
[----:B------:R-:W-:-:S02]  /*15d0*/  IADD3.X R17, PT, PT, RZ, R17, RZ, P2, !PT ;  /* 0x00000011ff117210 */ /* 0x000fc400017fe4ff */
[----:B------:R-:W-:-:S07]  /*15e0*/  SEL R8, R21, R8, P0 ;  /* 0x0000000815087207 */ /* 0x000fce0000000000 */
[----:B------:R-:W-:Y:S05]  /*15f0*/  @P1 BRA `(.L_x_31) ;  /* 0xfffffff000641947 */ /* 0x000fea000383ffff */
[----:B------:R-:W-:-:S07]  /*1600*/  VIADD R21, R21, 0x1 ;  /* 0x0000000115157836 */ /* 0x000fce0000000000 */
.L_x_6:
[----:B------:R-:W-:-:S09]  /*1610*/  ULOP3.LUT UP0, UR5, UR4, 0x7, URZ, 0xc0, !UPT ;  /* 0x0000000704057892 */ /* 0x000fd2000f80c0ff */
[----:B------:R-:W-:Y:S05]  /*1620*/  BRA.U !UP0, `(.L_x_32) ;  /* 0x0000000d08587547 */ /* 0x000fea000b800000 */
[----:B------:R-:W-:-:S09]  /*1630*/  UISETP.GE.U32.AND UP0, UPT, UR5, 0x4, UPT ;  /* 0x000000040500788c */ /* 0x000fd2000bf06070 */
[----:B------:R-:W-:Y:S05]  /*1640*/  BRA.U !UP0, `(.L_x_33) ;  /* 0x0000000508d47547 */ /* 0x000fea000b800000 */
[----:B------:R-:W-:-:S05]  /*1650*/  IMAD.WIDE.U32 R16, R21, 0x4, R14 ;  /* 0x0000000415107825 */ /* 0x000fca00078e000e */
[----:B------:R-:W2:Y:S01]  /*1660*/  LDG.E R0, desc[UR6][R16.64] ;  /* 0x0000000610007981 */ /* 0x000ea2000c1e1900 */
[----:B------:R-:W-:Y:S01]  /*1670*/  MOV R9, 0x3bbb989d ;  /* 0x3bbb989d00097802 */ /* 0x000fe20000000f00 */
[----:B------:R-:W-:Y:S01]  /*1680*/  IMAD.MOV.U32 R11, RZ, RZ, 0x437c0000 ;  /* 0x437c0000ff0b7424 */ /* 0x000fe200078e00ff */
[----:B------:R-:W-:Y:S03]  /*1690*/  BSSY.RECONVERGENT B1, `(.L_x_34) ;  /* 0x0000015000017945 */ /* 0x000fe60003800200 */
        /* <DEDUP_REMOVED lines=16> */
.L_x_35:
[----:B------:R-:W0:Y:S02]  /*17a0*/  MUFU.RCP R11, R2 ;  /* 0x00000002000b7308 */ /* 0x000e240000001000 */
[----:B0-----:R-:W-:-:S04]  /*17b0*/  FFMA R0, R2, R11, -1 ;  /* 0xbf80000002007423 */ /* 0x001fc8000000000b */
[----:B------:R-:W-:-:S04]  /*17c0*/  FADD.FTZ R0, -R0, -RZ ;  /* 0x800000ff00007221 */ /* 0x000fc80000010100 */
[----:B------:R-:W-:-:S07]  /*17d0*/  FFMA R11, R11, R0, R11 ;  /* 0x000000000b0b7223 */ /* 0x000fce000000000b */
.L_x_36:
[----:B------:R-:W-:Y:S05]  /*17e0*/  BSYNC.RECONVERGENT B1 ;  /* 0x0000000000017941 */ /* 0x000fea0003800200 */
.L_x_34:
[----:B------:R-:W2:Y:S01]  /*17f0*/  LDG.E R0, desc[UR6][R16.64+0x4] ;  /* 0x0000040610007981 */ /* 0x000ea2000c1e1900 */
[----:B------:R-:W-:Y:S02]  /*1800*/  HFMA2 R13, -RZ, RZ, 3.7421875, 0 ;  /* 0x437c0000ff0d7431 */ /* 0x000fe400000001ff */
[----:B------:R-:W-:Y:S01]  /*1810*/  IMAD.MOV.U32 R9, RZ, RZ, 0x3bbb989d ;  /* 0x3bbb989dff097424 */ /* 0x000fe200078e00ff */
[-C--:B------:R-:W-:Y:S01]  /*1820*/  FSETP.GT.AND P0, PT, R11, R12.reuse, PT ;  /* 0x0000000c0b00720b */ /* 0x080fe20003f04000 */
[----:B------:R-:W-:Y:S01]  /*1830*/  BSSY.RECONVERGENT B1, `(.L_x_37) ;  /* 0x0000018000017945 */ /* 0x000fe20003800200 */
[----:B------:R-:W-:Y:S02]  /*1840*/  VIADD R20, R21, 0x1 ;  /* 0x0000000115147836 */ /* 0x000fe40000000000 */
[----:B------:R-:W-:Y:S02]  /*1850*/  FSEL R12, R11, R12, P0 ;  /* 0x0000000c0b0c7208 */ /* 0x000fe40000000000 */
[----:B------:R-:W-:Y:S01]  /*1860*/  SEL R23, R21, R8, P0 ;  /* 0x0000000815177207 */ /* 0x000fe20000000000 */
        /* <DEDUP_REMOVED lines=16> */
.L_x_38:
[----:B------:R-:W0:Y:S02]  /*1970*/  MUFU.RCP R11, R2 ;  /* 0x00000002000b7308 */ /* 0x000e240000001000 */
[----:B0-----:R-:W-:-:S04]  /*1980*/  FFMA R0, R2, R11, -1 ;  /* 0xbf80000002007423 */ /* 0x001fc8000000000b */
[----:B------:R-:W-:-:S04]  /*1990*/  FADD.FTZ R0, -R0, -RZ ;  /* 0x800000ff00007221 */ /* 0x000fc80000010100 */
[----:B------:R-:W-:-:S07]  /*19a0*/  FFMA R11, R11, R0, R11 ;  /* 0x000000000b0b7223 */ /* 0x000fce000000000b */
.L_x_39:
[----:B------:R-:W-:Y:S05]  /*19b0*/  BSYNC.RECONVERGENT B1 ;  /* 0x0000000000017941 */ /* 0x000fea0003800200 */
.L_x_37:
[----:B------:R-:W2:Y:S01]  /*19c0*/  LDG.E R0, desc[UR6][R16.64+0x8] ;  /* 0x0000080610007981 */ /* 0x000ea2000c1e1900 */
[----:B------:R-:W-:Y:S01]  /*19d0*/  IMAD.MOV.U32 R9, RZ, RZ, 0x3bbb989d ;  /* 0x3bbb989dff097424 */ /* 0x000fe200078e00ff */
[----:B------:R-:W-:Y:S01]  /*19e0*/  MOV R13, 0x437c0000 ;  /* 0x437c0000000d7802 */ /* 0x000fe20000000f00 */
[----:B------:R-:W-:Y:S01]  /*19f0*/  BSSY.RECONVERGENT B1, `(.L_x_40) ;  /* 0x0000019000017945 */ /* 0x000fe20003800200 */
[----:B------:R-:W-:-:S04]  /*1a00*/  FSETP.GT.AND P0, PT, R11, R12, PT ;  /* 0x0000000c0b00720b */ /* 0x000fc80003f04000 */
[----:B------:R-:W-:Y:S01]  /*1a10*/  SEL R20, R20, R23, P0 ;  /* 0x0000001714147207 */ /* 0x000fe20000000000 */
[----:B------:R-:W-:Y:S01]  /*1a20*/  VIADD R23, R21, 0x2 ;  /* 0x0000000215177836 */ /* 0x000fe20000000000 */
[----:B------:R-:W-:Y:S01]  /*1a30*/  FSEL R12, R11, R12, P0 ;  /* 0x0000000c0b0c7208 */ /* 0x000fe20000000000 */
        /* <DEDUP_REMOVED lines=16> */
.L_x_41:
[----:B------:R-:W0:Y:S02]  /*1b40*/  MUFU.RCP R11, R2 ;  /* 0x00000002000b7308 */ /* 0x000e240000001000 */
[----:B0-----:R-:W-:-:S04]  /*1b50*/  FFMA R0, R2, R11, -1 ;  /* 0xbf80000002007423 */ /* 0x001fc8000000000b */
[----:B------:R-:W-:-:S04]  /*1b60*/  FADD.FTZ R0, -R0, -RZ ;  /* 0x800000ff00007221 */ /* 0x000fc80000010100 */
[----:B------:R-:W-:-:S07]  /*1b70*/  FFMA R11, R11, R0, R11 ;  /* 0x000000000b0b7223 */ /* 0x000fce000000000b */
.L_x_42:
[----:B------:R-:W-:Y:S05]  /*1b80*/  BSYNC.RECONVERGENT B1 ;  /* 0x0000000000017941 */ /* 0x000fea0003800200 */
.L_x_40:
        /* <DEDUP_REMOVED lines=24> */
.L_x_44:
[----:B------:R-:W0:Y:S02]  /*1d10*/  MUFU.RCP R11, R2 ;  /* 0x00000002000b7308 */ /* 0x000e240000001000 */
[----:B0-----:R-:W-:-:S04]  /*1d20*/  FFMA R0, R2, R11, -1 ;  /* 0xbf80000002007423 */ /* 0x001fc8000000000b */
[----:B------:R-:W-:-:S04]  /*1d30*/  FADD.FTZ R0, -R0, -RZ ;  /* 0x800000ff00007221 */ /* 0x000fc80000010100 */
[----:B------:R-:W-:-:S07]  /*1d40*/  FFMA R11, R11, R0, R11 ;  /* 0x000000000b0b7223 */ /* 0x000fce000000000b */
.L_x_45:
[----:B------:R-:W-:Y:S05]  /*1d50*/  BSYNC.RECONVERGENT B1 ;  /* 0x0000000000017941 */ /* 0x000fea0003800200 */
.L_x_43:
[----:B------:R-:W-:Y:S01]  /*1d60*/  FSETP.GT.AND P0, PT, R11, R12, PT ;  /* 0x0000000c0b00720b */ /* 0x000fe20003f04000 */
[----:B------:R-:W-:-:S03]  /*1d70*/  VIADD R21, R21, 0x4 ;  /* 0x0000000415157836 */ /* 0x000fc60000000000 */
[----:B------:R-:W-:Y:S02]  /*1d80*/  FSEL R12, R11, R12, P0 ;  /* 0x0000000c0b0c7208 */ /* 0x000fe40000000000 */
[----:B------:R-:W-:-:S07]  /*1d90*/  SEL R8, R8, R23, P0 ;  /* 0x0000001708087207 */ /* 0x000fce0000000000 */
.L_x_33:
[----:B------:R-:W-:-:S09]  /*1da0*/  ULOP3.LUT UP0, UR5, UR4, 0x3, URZ, 0xc0, !UPT ;  /* 0x0000000304057892 */ /* 0x000fd2000f80c0ff */
[----:B------:R-:W-:Y:S05]  /*1db0*/  BRA.U !UP0, `(.L_x_32) ;  /* 0x0000000508747547 */ /* 0x000fea000b800000 */
[----:B------:R-:W-:-:S09]  /*1dc0*/  UISETP.NE.AND UP0, UPT, UR5, 0x1, UPT ;  /* 0x000000010500788c */ /* 0x000fd2000bf05270 */
        /* <DEDUP_REMOVED lines=22> */
.L_x_48:
[----:B------:R-:W0:Y:S02]  /*1f30*/  MUFU.RCP R11, R2 ;  /* 0x00000002000b7308 */ /* 0x000e240000001000 */
[----:B0-----:R-:W-:-:S04]  /*1f40*/  FFMA R0, R2, R11, -1 ;  /* 0xbf80000002007423 */ /* 0x001fc8000000000b */
[----:B------:R-:W-:-:S04]  /*1f50*/  FADD.FTZ R0, -R0, -RZ ;  /* 0x800000ff00007221 */ /* 0x000fc80000010100 */
[----:B------:R-:W-:-:S07]  /*1f60*/  FFMA R11, R11, R0, R11 ;  /* 0x000000000b0b7223 */ /* 0x000fce000000000b */
.L_x_49:
[----:B------:R-:W-:Y:S05]  /*1f70*/  BSYNC.RECONVERGENT B1 ;  /* 0x0000000000017941 */ /* 0x000fea0003800200 */
.L_x_47:
[----:B------:R0:W2:Y:S01]  /*1f80*/  LDG.E R16, desc[UR6][R16.64+0x4] ;  /* 0x0000040610107981 */ /* 0x0000a2000c1e1900 */
[----:B------:R-:W-:Y:S02]  /*1f90*/  HFMA2 R13, -RZ, RZ, 3.7421875, 0 ;  /* 0x437c0000ff0d7431 */ /* 0x000fe400000001ff */
[----:B------:R-:W-:Y:S01]  /*1fa0*/  IMAD.MOV.U32 R9, RZ, RZ, 0x3bbb989d ;  /* 0x3bbb989dff097424 */ /* 0x000fe200078e00ff */
[CC--:B------:R-:W-:Y:S01]  /*1fb0*/  FSETP.GT.AND P0, PT, R11.reuse, R12.reuse, PT ;  /* 0x0000000c0b00720b */ /* 0x0c0fe20003f04000 */
[----:B------:R-:W-:Y:S03]  /*1fc0*/  BSSY.RECONVERGENT B1, `(.L_x_50) ;  /* 0x0000018000017945 */ /* 0x000fe60003800200 */
[----:B------:R-:W-:Y:S02]  /*1fd0*/  FSEL R12, R11, R12, P0 ;  /* 0x0000000c0b0c7208 */ /* 0x000fe40000000000 */
[----:B0-----:R-:W-:Y:S01]  /*1fe0*/  SEL R17, R21, R8, P0 ;  /* 0x0000000815117207 */ /* 0x001fe20000000000 */
[----:B--2---:R-:W-:-:S04]  /*1ff0*/  FFMA.SAT R0, R16, -R9, 0.5 ;  /* 0x3f00000010007423 */ /* 0x004fc80000002809 */
[----:B------:R-:W-:-:S04]  /*2000*/  FFMA.RM R0, R0, R13, 12582913 ;  /* 0x4b40000100007423 */ /* 0x000fc8000000400d */
[C---:B------:R-:W-:Y:S01]  /*2010*/  FADD R9, R0.reuse, -12583039 ;  /* 0xcb40007f00097421 */ /* 0x040fe20000000000 */
[----:B------:R-:W-:-:S03]  /*2020*/  IMAD.SHL.U32 R0, R0, 0x800000, RZ ;  /* 0x0080000000007824 */ /* 0x000fc600078e00ff */
[----:B------:R-:W-:-:S04]  /*2030*/  FFMA R9, R16, -1.4426950216293334961, -R9 ;  /* 0xbfb8aa3b10097823 */ /* 0x000fc80000000809 */
[----:B------:R-:W-:Y:S01]  /*2040*/  FFMA R9, R16, -1.925963033500011079e-08, R9 ;  /* 0xb2a5706010097823 */ /* 0x000fe20000000009 */
[----:B------:R-:W-:-:S05]  /*2050*/  VIADD R16, R21, 0x1 ;  /* 0x0000000115107836 */ /* 0x000fca0000000000 */
        /* <DEDUP_REMOVED lines=10> */
.L_x_51:
[----:B------:R-:W0:Y:S02]  /*2100*/  MUFU.RCP R11, R2 ;  /* 0x00000002000b7308 */ /* 0x000e240000001000 */
[----:B0-----:R-:W-:-:S04]  /*2110*/  FFMA R0, R2, R11, -1 ;  /* 0xbf80000002007423 */ /* 0x001fc8000000000b */
[----:B------:R-:W-:-:S04]  /*2120*/  FADD.FTZ R0, -R0, -RZ ;  /* 0x800000ff00007221 */ /* 0x000fc80000010100 */
[----:B------:R-:W-:-:S07]  /*2130*/  FFMA R11, R11, R0, R11 ;  /* 0x000000000b0b7223 */ /* 0x000fce000000000b */
.L_x_52:
[----:B------:R-:W-:Y:S05]  /*2140*/  BSYNC.RECONVERGENT B1 ;  /* 0x0000000000017941 */ /* 0x000fea0003800200 */
.L_x_50:
[-C--:B------:R-:W-:Y:S02]  /*2150*/  FSETP.GT.AND P0, PT, R11, R12.reuse, PT ;  /* 0x0000000c0b00720b */ /* 0x080fe40003f04000 */
[----:B------:R-:W-:Y:S02]  /*2160*/  IADD3 R21, PT, PT, R21, 0x2, RZ ;  /* 0x0000000215157810 */ /* 0x000fe40007ffe0ff */
[----:B------:R-:W-:Y:S02]  /*2170*/  FSEL R12, R11, R12, P0 ;  /* 0x0000000c0b0c7208 */ /* 0x000fe40000000000 */
[----:B------:R-:W-:-:S07]  /*2180*/  SEL R8, R16, R17, P0 ;  /* 0x0000001110087207 */ /* 0x000fce0000000000 */
.L_x_46:
[----:B------:R-:W-:-:S04]  /*2190*/  ULOP3.LUT UR4, UR4, 0x1, URZ, 0xc0, !UPT ;  /* 0x0000000104047892 */ /* 0x000fc8000f8ec0ff */
[----:B------:R-:W-:-:S09]  /*21a0*/  UISETP.NE.U32.AND UP0, UPT, UR4, 0x1, UPT ;  /* 0x000000010400788c */ /* 0x000fd2000bf05070 */
[----:B------:R-:W-:Y:S05]  /*21b0*/  BRA.U UP0, `(.L_x_32) ;  /* 0x0000000100747547 */ /* 0x000fea000b800000 */
[----:B------:R-:W-:-:S06]  /*21c0*/  IMAD.WIDE.U32 R14, R21, 0x4, R14 ;  /* 0x00000004150e7825 */ /* 0x000fcc00078e000e */
[----:B------:R-:W2:Y:S01]  /*21d0*/  LDG.E R14, desc[UR6][R14.64] ;  /* 0x000000060e0e7981 */ /* 0x000ea2000c1e1900 */
[----:B------:R-:W-:Y:S01]  /*21e0*/  IMAD.MOV.U32 R9, RZ, RZ, 0x3bbb989d ;  /* 0x3bbb989dff097424 */ /* 0x000fe200078e00ff */
[----:B------:R-:W-:Y:S01]  /*21f0*/  MOV R11, 0x437c0000 ;  /* 0x437c0000000b7802 */ /* 0x000fe20000000f00 */
[----:B------:R-:W-:Y:S02]  /*2200*/  BSSY.RECONVERGENT B1, `(.L_x_53) ;  /* 0x0000015000017945 */ /* 0x000fe40003800200 */
        /* <DEDUP_REMOVED lines=16> */
.L_x_54:
[----:B------:R-:W0:Y:S02]  /*2310*/  MUFU.RCP R11, R2 ;  /* 0x00000002000b7308 */ /* 0x000e240000001000 */
[----:B0-----:R-:W-:-:S04]  /*2320*/  FFMA R0, R2, R11, -1 ;  /* 0xbf80000002007423 */ /* 0x001fc8000000000b */
[----:B------:R-:W-:-:S04]  /*2330*/  FADD.FTZ R0, -R0, -RZ ;  /* 0x800000ff00007221 */ /* 0x000fc80000010100 */
[----:B------:R-:W-:-:S07]  /*2340*/  FFMA R11, R11, R0, R11 ;  /* 0x000000000b0b7223 */ /* 0x000fce000000000b */
.L_x_55:
[----:B------:R-:W-:Y:S05]  /*2350*/  BSYNC.RECONVERGENT B1 ;  /* 0x0000000000017941 */ /* 0x000fea0003800200 */
.L_x_53:
[----:B------:R-:W-:-:S04]  /*2360*/  FSETP.GT.AND P0, PT, R11, R12, PT ;  /* 0x0000000c0b00720b */ /* 0x000fc80003f04000 */
[----:B------:R-:W-:Y:S02]  /*2370*/  FSEL R12, R11, R12, P0 ;  /* 0x0000000c0b0c7208 */ /* 0x000fe40000000000 */
[----:B------:R-:W-:-:S07]  /*2380*/  SEL R8, R21, R8, P0 ;  /* 0x0000000815087207 */ /* 0x000fce0000000000 */
.L_x_32:
[----:B------:R-:W-:-:S07]  /*2390*/  I2FP.F32.U32 R10, R8 ;  /* 0x00000008000a7245 */ /* 0x000fce0000201000 */
.L_x_5:
[----:B------:R-:W0:Y:S02]  /*23a0*/  LDCU UR4, c[0x0][0x3dc] ;  /* 0x00007b80ff0477ac */ /* 0x000e240008000800 */
[----:B0-----:R-:W-:-:S13]  /*23b0*/  FSETP.GE.AND P0, PT, R12, UR4, PT ;  /* 0x000000040c007c0b */ /* 0x001fda000bf06000 */
[----:B------:R-:W-:Y:S05]  /*23c0*/  @!P0 EXIT ;  /* 0x000000000000894d */ /* 0x000fea0003800000 */
[----:B------:R-:W0:Y:S01]  /*23d0*/  LDC.64 R16, c[0x0][0x398] ;  /* 0x0000e600ff107b82 */ /* 0x000e220000000a00 */
[----:B------:R-:W-:Y:S01]  /*23e0*/  SHF.L.U32 R9, R3, 0x2, RZ ;  /* 0x0000000203097819 */ /* 0x000fe200000006ff */
[----:B------:R-:W1:Y:S06]  /*23f0*/  LDCU UR4, c[0x0][0x3d8] ;  /* 0x00007b00ff0477ac */ /* 0x000e6c0008000800 */
[----:B------:R-:W2:Y:S01]  /*2400*/  LDC.64 R18, c[0x0][0x3a0] ;  /* 0x0000e800ff127b82 */ /* 0x000ea20000000a00 */
[----:B0-----:R-:W-:-:S05]  /*2410*/  IMAD.WIDE.U32 R16, R9, 0x4, R16 ;  /* 0x0000000409107825 */ /* 0x001fca00078e0010 */
[----:B------:R-:W3:Y:S04]  /*2420*/  LDG.E R13, desc[UR6][R16.64+0x4] ;  /* 0x00000406100d7981 */ /* 0x000ee8000c1e1900 */
[----:B------:R-:W4:Y:S01]  /*2430*/  LDG.E R14, desc[UR6][R16.64] ;  /* 0x00000006100e7981 */ /* 0x000f22000c1e1900 */
[----:B------:R-:W-:-:S03]  /*2440*/  SHF.R.U32.HI R9, RZ, 0x1, R3 ;  /* 0x00000001ff097819 */ /* 0x000fc60000011603 */
[----:B------:R-:W4:Y:S02]  /*2450*/  LDG.E R11, desc[UR6][R16.64+0x8] ;  /* 0x00000806100b7981 */ /* 0x000f24000c1e1900 */
[----:B--2---:R-:W-:Y:S02]  /*2460*/  IMAD.WIDE.U32 R18, R9, 0x4, R18 ;  /* 0x0000000409127825 */ /* 0x004fe400078e0012 */
[----:B------:R0:W5:Y:S01]  /*2470*/  LDG.E R15, desc[UR6][R16.64+0xc] ;  /* 0x00000c06100f7981 */ /* 0x000162000c1e1900 */
[----:B------:R-:W2:Y:S03]  /*2480*/  LDC.64 R8, c[0x0][0x388] ;  /* 0x0000e200ff087b82 */ /* 0x000ea60000000a00 */
[----:B------:R-:W4:Y:S01]  /*2490*/  LDG.E R18, desc[UR6][R18.64] ;  /* 0x0000000612127981 */ /* 0x000f22000c1e1900 */
[----:B-1----:R-:W-:Y:S01]  /*24a0*/  IMAD R5, R5, UR4, RZ ;  /* 0x0000000405057c24 */ /* 0x002fe2000f8e02ff */
[----:B------:R-:W-:Y:S01]  /*24b0*/  IADD3 R3, PT, PT, R6, R3, RZ ;  /* 0x0000000306037210 */ /* 0x000fe20007ffe0ff */
[----:B------:R-:W-:Y:S02]  /*24c0*/  BSSY.RECONVERGENT B0, `(.L_x_56) ;  /* 0x0000011000007945 */ /* 0x000fe40003800200 */
[----:B--2---:R-:W-:Y:S01]  /*24d0*/  IMAD.WIDE R8, R5, 0x4, R8 ;  /* 0x0000000405087825 */ /* 0x004fe200078e0208 */
[----:B------:R-:W-:-:S03]  /*24e0*/  SHF.L.U32 R5, R3, 0x1, RZ ;  /* 0x0000000103057819 */ /* 0x000fc600000006ff */
[----:B---3--:R-:W-:-:S04]  /*24f0*/  FMUL R21, R13, R13 ;  /* 0x0000000d0d157220 */ /* 0x008fc80000400000 */
[----:B----4-:R-:W-:-:S04]  /*2500*/  FFMA R0, R14, R14, R21 ;  /* 0x0000000e0e007223 */ /* 0x010fc80000000015 */
[----:B------:R-:W-:Y:S01]  /*2510*/  VIADD R2, R0, 0xf3000000 ;  /* 0xf300000000027836 */ /* 0x000fe20000000000 */
[----:B------:R0:W1:Y:S04]  /*2520*/  MUFU.RSQ R21, R0 ;  /* 0x0000000000157308 */ /* 0x0000680000001400 */
[----:B------:R-:W-:Y:S01]  /*2530*/  ISETP.GT.U32.AND P0, PT, R2, 0x727fffff, PT ;  /* 0x727fffff0200780c */ /* 0x000fe20003f04070 */
[----:B------:R-:W-:-:S12]  /*2540*/  FFMA R6, R11, 0.5, R18 ;  /* 0x3f0000000b067823 */ /* 0x000fd80000000012 */
[----:B01----:R-:W-:Y:S05]  /*2550*/  @!P0 BRA `(.L_x_57) ;  /* 0x00000000000c8947 */ /* 0x003fea0003800000 */
[----:B------:R-:W-:-:S07]  /*2560*/  MOV R19, 0x2580 ;  /* 0x0000258000137802 */ /* 0x000fce0000000f00 */
[----:B-----5:R-:W-:Y:S05]  /*2570*/  CALL.REL.NOINC `($__internal_2_$__cuda_sm20_sqrt_rn_f32_slowpath) ;  /* 0x0000001000087944 */ /* 0x020fea0003c00000 */
[----:B------:R-:W-:Y:S05]  /*2580*/  BRA `(.L_x_58) ;  /* 0x0000000000107947 */ /* 0x000fea0003800000 */
.L_x_57:
[----:B------:R-:W-:Y:S01]  /*2590*/  FMUL.FTZ R3, R0, R21 ;  /* 0x0000001500037220 */ /* 0x000fe20000410000 */
[----:B------:R-:W-:-:S03]  /*25a0*/  FMUL.FTZ R20, R21, 0.5 ;  /* 0x3f00000015147820 */ /* 0x000fc60000410000 */
[----:B------:R-:W-:-:S04]  /*25b0*/  FFMA R0, -R3, R3, R0 ;  /* 0x0000000303007223 */ /* 0x000fc80000000100 */
[----:B------:R-:W-:-:S07]  /*25c0*/  FFMA R20, R0, R20, R3 ;  /* 0x0000001400147223 */ /* 0x000fce0000000003 */
.L_x_58:
[----:B------:R-:W-:Y:S05]  /*25d0*/  BSYNC.RECONVERGENT B0 ;  /* 0x0000000000007941 */ /* 0x000fea0003800200 */
.L_x_56:
[----:B------:R-:W2:Y:S04]  /*25e0*/  LDG.E R16, desc[UR6][R8.64+0xc] ;  /* 0x00000c0608107981 */ /* 0x000ea8000c1e1900 */
[----:B------:R-:W3:Y:S04]  /*25f0*/  LDG.E R3, desc[UR6][R8.64+0x10] ;  /* 0x0000100608037981 */ /* 0x000ee8000c1e1900 */
[----:B------:R-:W4:Y:S04]  /*2600*/  LDG.E R2, desc[UR6][R8.64+0x14] ;  /* 0x0000140608027981 */ /* 0x000f28000c1e1900 */
[----:B------:R-:W4:Y:S04]  /*2610*/  LDG.E R22, desc[UR6][R8.64+0x4] ;  /* 0x0000040608167981 */ /* 0x000f28000c1e1900 */
[----:B------:R-:W4:Y:S04]  /*2620*/  LDG.E R21, desc[UR6][R8.64] ;  /* 0x0000000608157981 */ /* 0x000f28000c1e1900 */
[----:B------:R-:W4:Y:S04]  /*2630*/  LDG.E R17, desc[UR6][R8.64+0x8] ;  /* 0x0000080608117981 */ /* 0x000f28000c1e1900 */
[----:B------:R-:W4:Y:S01]  /*2640*/  LDG.E R0, desc[UR6][R8.64+0x18] ;  /* 0x0000180608007981 */ /* 0x000f22000c1e1900 */
[----:B------:R-:W-:-:S02]  /*2650*/  HFMA2 R23, -RZ, RZ, 3.7421875, 0 ;  /* 0x437c0000ff177431 */ /* 0x000fc400000001ff */
[----:B------:R-:W-:Y:S01]  /*2660*/  IMAD.MOV.U32 R25, RZ, RZ, 0x3bbb989d ;  /* 0x3bbb989dff197424 */ /* 0x000fe200078e00ff */
[----:B------:R-:W0:Y:S01]  /*2670*/  LDCU UR4, c[0x0][0x3e0] ;  /* 0x00007c00ff0477ac */ /* 0x000e220008000800 */
[----:B------:R-:W-:Y:S02]  /*2680*/  BSSY.RECONVERGENT B0, `(.L_x_59) ;  /* 0x000003f000007945 */ /* 0x000fe40003800200 */
[----:B--2---:R-:W-:-:S04]  /*2690*/  FFMA.SAT R18, R16, R25, 0.5 ;  /* 0x3f00000010127423 */ /* 0x004fc80000002019 */
[----:B------:R-:W-:-:S04]  /*26a0*/  FFMA.RM R18, R18, R23, 12582913 ;  /* 0x4b40000112127423 */ /* 0x000fc80000004017 */
[----:B------:R-:W-:Y:S01]  /*26b0*/  FADD R19, R18, -12583039 ;  /* 0xcb40007f12137421 */ /* 0x000fe20000000000 */
[-C--:B---3--:R-:W-:Y:S01]  /*26c0*/  FFMA.SAT R24, R3, R25.reuse, 0.5 ;  /* 0x3f00000003187423 */ /* 0x088fe20000002019 */
[----:B----4-:R-:W-:Y:S02]  /*26d0*/  FFMA.SAT R26, R2, R25, 0.5 ;  /* 0x3f000000021a7423 */ /* 0x010fe40000002019 */
[----:B------:R-:W-:-:S04]  /*26e0*/  FFMA R19, R16, 1.4426950216293334961, -R19 ;  /* 0x3fb8aa3b10137823 */ /* 0x000fc80000000813 */
[----:B------:R-:W-:Y:S01]  /*26f0*/  FFMA R19, R16, 1.925963033500011079e-08, R19 ;  /* 0x32a5706010137823 */ /* 0x000fe20000000013 */
[-C--:B------:R-:W-:Y:S01]  /*2700*/  FFMA.RM R16, R24, R23.reuse, 12582913 ;  /* 0x4b40000118107423 */ /* 0x080fe20000004017 */
[----:B------:R-:W-:-:S03]  /*2710*/  FFMA.RM R23, R26, R23, 12582913 ;  /* 0x4b4000011a177423 */ /* 0x000fc60000004017 */
[----:B------:R-:W-:Y:S01]  /*2720*/  FADD R24, R16, -12583039 ;  /* 0xcb40007f10187421 */ /* 0x000fe20000000000 */
[----:B------:R-:W-:-:S03]  /*2730*/  FADD R25, R23, -12583039 ;  /* 0xcb40007f17197421 */ /* 0x000fc60000000000 */
[----:B------:R-:W-:Y:S01]  /*2740*/  FFMA R24, R3, 1.4426950216293334961, -R24 ;  /* 0x3fb8aa3b03187823 */ /* 0x000fe20000000818 */
[----:B------:R-:W-:-:S03]  /*2750*/  FFMA R25, R2, 1.4426950216293334961, -R25 ;  /* 0x3fb8aa3b02197823 */ /* 0x000fc60000000819 */
[----:B------:R-:W-:Y:S01]  /*2760*/  FFMA R24, R3, 1.925963033500011079e-08, R24 ;  /* 0x32a5706003187823 */ /* 0x000fe20000000018 */
[----:B------:R-:W-:Y:S02]  /*2770*/  FFMA R25, R2, 1.925963033500011079e-08, R25 ;  /* 0x32a5706002197823 */ /* 0x000fe40000000019 */
[----:B------:R-:W1:Y:S03]  /*2780*/  LDC.64 R2, c[0x0][0x390] ;  /* 0x0000e400ff027b82 */ /* 0x000e660000000a00 */
[----:B------:R-:W2:Y:S01]  /*2790*/  MUFU.EX2 R24, R24 ;  /* 0x0000001800187308 */ /* 0x000ea20000000800 */
[----:B------:R-:W-:-:S07]  /*27a0*/  FFMA R27, R22, R20, R7 ;  /* 0x00000014161b7223 */ /* 0x000fce0000000007 */
[----:B------:R-:W3:Y:S01]  /*27b0*/  MUFU.EX2 R25, R25 ;  /* 0x0000001900197308 */ /* 0x000ee20000000800 */
[----:B------:R-:W-:Y:S02]  /*27c0*/  IMAD.SHL.U32 R7, R16, 0x800000, RZ ;  /* 0x0080000010077824 */ /* 0x000fe400078e00ff */
[----:B------:R-:W-:Y:S01]  /*27d0*/  FFMA R21, R21, R20, R4 ;  /* 0x0000001415157223 */ /* 0x000fe20000000004 */
[----:B------:R-:W-:Y:S01]  /*27e0*/  FFMA R17, R11, R17, R6 ;  /* 0x000000110b117223 */ /* 0x000fe20000000006 */
[----:B------:R-:W-:-:S03]  /*27f0*/  SHF.L.U32 R4, R23, 0x17, RZ ;  /* 0x0000001717047819 */ /* 0x000fc600000006ff */
[----:B------:R-:W4:Y:S01]  /*2800*/  MUFU.EX2 R19, R19 ;  /* 0x0000001300137308 */ /* 0x000f220000000800 */
[----:B--2---:R-:W-:Y:S01]  /*2810*/  FMUL R24, R7, R24 ;  /* 0x0000001807187220 */ /* 0x004fe20000400000 */
[----:B-1----:R-:W-:-:S06]  /*2820*/  IMAD.WIDE.U32 R6, R5, 0x4, R2 ;  /* 0x0000000405067825 */ /* 0x002fcc00078e0002 */
[----:B------:R-:W1:Y:S01]  /*2830*/  MUFU.RCP64H R5, 3.1415920257568359375 ;  /* 0x400921fb00057908 */ /* 0x000e620000001800 */
[----:B---3--:R-:W-:Y:S01]  /*2840*/  FMUL R4, R4, R25 ;  /* 0x0000001904047220 */ /* 0x008fe20000400000 */
[----:B------:R2:W-:Y:S01]  /*2850*/  STG.E desc[UR6][R8.64], R21 ;  /* 0x0000001508007986 */ /* 0x0005e2000c101906 */
[----:B------:R-:W-:Y:S01]  /*2860*/  SHF.L.U32 R18, R18, 0x17, RZ ;  /* 0x0000001712127819 */ /* 0x000fe200000006ff */
[----:B------:R-:W-:Y:S01]  /*2870*/  IMAD.MOV.U32 R3, RZ, RZ, 0x400921fb ;  /* 0x400921fbff037424 */ /* 0x000fe200078e00ff */
[----:B------:R-:W-:-:S03]  /*2880*/  MOV R2, 0x615798ee ;  /* 0x615798ee00027802 */ /* 0x000fc60000000f00 */
[----:B----4-:R-:W-:Y:S01]  /*2890*/  FMUL R19, R18, R19 ;  /* 0x0000001312137220 */ /* 0x010fe20000400000 */
[----:B--2---:R-:W-:Y:S01]  /*28a0*/  FMUL R21, R11, R4 ;  /* 0x000000040b157220 */ /* 0x004fe20000400000 */
[----:B------:R-:W-:Y:S02]  /*28b0*/  HFMA2 R4, -RZ, RZ, 0, 5.9604644775390625e-08 ;  /* 0x00000001ff047431 */ /* 0x000fe400000001ff */
[----:B------:R-:W-:Y:S01]  /*28c0*/  FMUL R19, R14, R19 ;  /* 0x000000130e137220 */ /* 0x000fe20000400000 */
[----:B-----5:R-:W-:-:S03]  /*28d0*/  FADD R23, R15, R0 ;  /* 0x000000000f177221 */ /* 0x020fc60000000000 */
[----:B-1----:R-:W-:-:S08]  /*28e0*/  DFMA R14, R4, -R2, 1 ;  /* 0x3ff00000040e742b */ /* 0x002fd00000000802 */
[----:B------:R-:W-:Y:S01]  /*28f0*/  DFMA R14, R14, R14, R14 ;  /* 0x0000000e0e0e722b */ /* 0x000fe2000000000e */
[----:B------:R1:W-:Y:S07]  /*2900*/  STG.E desc[UR6][R8.64+0x8], R17 ;  /* 0x0000081108007986 */ /* 0x0003ee000c101906 */
[----:B------:R-:W-:Y:S01]  /*2910*/  DFMA R14, R4, R14, R4 ;  /* 0x0000000e040e722b */ /* 0x000fe20000000004 */
[----:B0-----:R-:W-:-:S07]  /*2920*/  FADD R4, R23, -UR4 ;  /* 0x8000000417047e21 */ /* 0x001fce0008000000 */
[----:B-1----:R-:W-:Y:S01]  /*2930*/  DFMA R16, R14, -R2, 1 ;  /* 0x3ff000000e10742b */ /* 0x002fe20000000802 */
[----:B------:R-:W0:Y:S01]  /*2940*/  F2F.F64.F32 R4, R4 ;  /* 0x0000000400047310 */ /* 0x000e220000201800 */
[----:B------:R-:W-:-:S06]  /*2950*/  FMUL R13, R13, R24 ;  /* 0x000000180d0d7220 */ /* 0x000fcc0000400000 */
[----:B------:R-:W-:Y:S01]  /*2960*/  DFMA R16, R14, R16, R14 ;  /* 0x000000100e10722b */ /* 0x000fe2000000000e */
[----:B------:R1:W-:Y:S04]  /*2970*/  STG.E desc[UR6][R8.64+0x4], R27 ;  /* 0x0000041b08007986 */ /* 0x0003e8000c101906 */
[----:B------:R1:W-:Y:S04]  /*2980*/  STG.E desc[UR6][R8.64+0xc], R19 ;  /* 0x00000c1308007986 */ /* 0x0003e8000c101906 */
[----:B------:R1:W-:Y:S04]  /*2990*/  STG.E desc[UR6][R8.64+0x10], R13 ;  /* 0x0000100d08007986 */ /* 0x0003e8000c101906 */
[----:B------:R1:W-:Y:S04]  /*29a0*/  STG.E desc[UR6][R8.64+0x14], R21 ;  /* 0x0000141508007986 */ /* 0x0003e8000c101906 */
[----:B------:R1:W-:Y:S04]  /*29b0*/  STG.E desc[UR6][R8.64+0x18], R23 ;  /* 0x0000181708007986 */ /* 0x0003e8000c101906 */
[----:B------:R-:W5:Y:S04]  /*29c0*/  LDG.E R11, desc[UR6][R6.64] ;  /* 0x00000006060b7981 */ /* 0x000f68000c1e1900 */
[----:B------:R0:W5:Y:S02]  /*29d0*/  LDG.E R0, desc[UR6][R6.64+0x4] ;  /* 0x0000040606007981 */ /* 0x000164000c1e1900 */
[----:B0-----:R-:W-:-:S08]  /*29e0*/  DMUL R6, R4, R16 ;  /* 0x0000001004067228 */ /* 0x001fd00000000000 */
[----:B------:R-:W-:-:S08]  /*29f0*/  DFMA R2, R6, -R2, R4 ;  /* 0x800000020602722b */ /* 0x000fd00000000004 */
[----:B------:R-:W-:Y:S01]  /*2a00*/  DFMA R2, R16, R2, R6 ;  /* 0x000000021002722b */ /* 0x000fe20000000006 */
[----:B------:R-:W-:-:S09]  /*2a10*/  FSETP.GEU.AND P1, PT, |R5|, 6.5827683646048100446e-37, PT ;  /* 0x036000000500780b */ /* 0x000fd20003f2e200 */
[----:B------:R-:W-:-:S05]  /*2a20*/  FFMA R6, RZ, 2.1426990032196044922, R3 ;  /* 0x400921fbff067823 */ /* 0x000fca0000000003 */
[----:B------:R-:W-:-:S13]  /*2a30*/  FSETP.GT.AND P0, PT, |R6|, 1.469367938527859385e-39, PT ;  /* 0x001000000600780b */ /* 0x000fda0003f04200 */
[----:B-1----:R-:W-:Y:S05]  /*2a40*/  @P0 BRA P1, `(.L_x_60) ;  /* 0x0000000000080947 */ /* 0x002fea0000800000 */
[----:B------:R-:W-:-:S07]  /*2a50*/  MOV R22, 0x2a70 ;  /* 0x00002a7000167802 */ /* 0x000fce0000000f00 */
[----:B-----5:R-:W-:Y:S05]  /*2a60*/  CALL.REL.NOINC `($__internal_0_$__cuda_sm20_div_rn_f64_full) ;  /* 0x0000000000b87944 */ /* 0x020fea0003c00000 */
.L_x_60:
[----:B------:R-:W-:Y:S05]  /*2a70*/  BSYNC.RECONVERGENT B0 ;  /* 0x0000000000007941 */ /* 0x000fea0003800200 */
.L_x_59:
[----:B------:R-:W0:Y:S01]  /*2a80*/  S2R R13, SR_LANEID ;  /* 0x00000000000d7919 */ /* 0x000e220000000000 */
[----:B------:R-:W-:Y:S01]  /*2a90*/  VOTEU.ANY UR4, UPT, PT ;  /* 0x0000000000047886 */ /* 0x000fe200038e0100 */
[----:B------:R-:W1:Y:S01]  /*2aa0*/  LDC.64 R6, c[0x0][0x3b0] ;  /* 0x0000ec00ff067b82 */ /* 0x000e620000000a00 */
[----:B------:R-:W0:Y:S08]  /*2ab0*/  FLO.U32 R18, UR4 ;  /* 0x0000000400127d00 */ /* 0x000e3000080e0000 */
[----:B------:R-:W1:Y:S01]  /*2ac0*/  POPC R21, UR4 ;  /* 0x0000000400157d09 */ /* 0x000e620008000000 */
[----:B0-----:R-:W-:-:S13]  /*2ad0*/  ISETP.EQ.U32.AND P0, PT, R18, R13, PT ;  /* 0x0000000d1200720c */ /* 0x001fda0003f02070 */
[----:B-1----:R0:W2:Y:S01]  /*2ae0*/  @P0 ATOMG.E.ADD.STRONG.GPU PT, R21, desc[UR6][R6.64], R21 ;  /* 0x80000015061509a8 */ /* 0x0020a200081ef106 */
[----:B------:R-:W1:Y:S01]  /*2af0*/  S2R R14, SR_LTMASK ;  /* 0x00000000000e7919 */ /* 0x000e620000003900 */
[----:B0-----:R-:W0:Y:S01]  /*2b00*/  LDC.64 R6, c[0x0][0x3a8] ;  /* 0x0000ea00ff067b82 */ /* 0x001e220000000a00 */
[----:B-1----:R-:W-:-:S07]  /*2b10*/  LOP3.LUT R20, R14, UR4, RZ, 0xc0, !PT ;  /* 0x000000040e147c12 */ /* 0x002fce000f8ec0ff */
[----:B------:R-:W1:Y:S01]  /*2b20*/  LDC.64 R14, c[0x0][0x3a8] ;  /* 0x0000ea00ff0e7b82 */ /* 0x000e620000000a00 */
[----:B------:R-:W3:Y:S01]  /*2b30*/  POPC R20, R20 ;  /* 0x0000001400147309 */ /* 0x000ee20000000000 */
[----:B--2---:R-:W3:Y:S02]  /*2b40*/  SHFL.IDX PT, R13, R21, R18, 0x1f ;  /* 0x00001f12150d7589 */ /* 0x004ee400000e0000 */
[----:B---3--:R-:W-:-:S05]  /*2b50*/  IADD3 R13, PT, PT, R13, R20, RZ ;  /* 0x000000140d0d7210 */ /* 0x008fca0007ffe0ff */
[----:B------:R-:W-:-:S05]  /*2b60*/  VIADD R16, R13, 0x1 ;  /* 0x000000010d107836 */ /* 0x000fca0000000000 */
[----:B------:R-:W-:-:S05]  /*2b70*/  I2FP.F32.S32 R17, R16 ;  /* 0x0000001000117245 */ /* 0x000fca0000201400 */
[----:B-1----:R1:W-:Y:S04]  /*2b80*/  STG.E desc[UR6][R14.64], R17 ;  /* 0x000000110e007986 */ /* 0x0023e8000c101906 */
[----:B------:R-:W2:Y:S01]  /*2b90*/  LDG.E R19, desc[UR6][R8.64] ;  /* 0x0000000608137981 */ /* 0x000ea2000c1e1900 */
[----:B------:R-:W-:-:S04]  /*2ba0*/  IMAD R13, R13, 0x9, RZ ;  /* 0x000000090d0d7824 */ /* 0x000fc800078e02ff */
[----:B0-----:R-:W-:-:S05]  /*2bb0*/  IMAD.WIDE R6, R13, 0x4, R6 ;  /* 0x000000040d067825 */ /* 0x001fca00078e0206 */
[----:B--2---:R-:W-:Y:S04]  /*2bc0*/  STG.E desc[UR6][R6.64+0x4], R19 ;  /* 0x0000041306007986 */ /* 0x004fe8000c101906 */
[----:B------:R-:W2:Y:S04]  /*2bd0*/  LDG.E R13, desc[UR6][R8.64+0x4] ;  /* 0x00000406080d7981 */ /* 0x000ea8000c1e1900 */
[----:B--2---:R-:W-:Y:S04]  /*2be0*/  STG.E desc[UR6][R6.64+0x8], R13 ;  /* 0x0000080d06007986 */ /* 0x004fe8000c101906 */
[----:B------:R-:W2:Y:S04]  /*2bf0*/  LDG.E R21, desc[UR6][R8.64+0x8] ;  /* 0x0000080608157981 */ /* 0x000ea8000c1e1900 */
[----:B--2---:R-:W-:Y:S04]  /*2c00*/  STG.E desc[UR6][R6.64+0xc], R21 ;  /* 0x00000c1506007986 */ /* 0x004fe8000c101906 */
[----:B------:R-:W2:Y:S04]  /*2c10*/  LDG.E R23, desc[UR6][R8.64+0xc] ;  /* 0x00000c0608177981 */ /* 0x000ea8000c1e1900 */
[----:B--2---:R-:W-:Y:S04]  /*2c20*/  STG.E desc[UR6][R6.64+0x10], R23 ;  /* 0x0000101706007986 */ /* 0x004fe8000c101906 */
[----:B-1----:R-:W2:Y:S01]  /*2c30*/  LDG.E R15, desc[UR6][R8.64+0x10] ;  /* 0x00001006080f7981 */ /* 0x002ea2000c1e1900 */
[----:B------:R-:W-:-:S10]  /*2c40*/  DADD R2, RZ, R2 ;  /* 0x00000000ff027229 */ /* 0x000fd40000000002 */
[----:B------:R-:W0:Y:S01]  /*2c50*/  FRND.F64.FLOOR R2, R2 ;  /* 0x0000000200027313 */ /* 0x000e220000305800 */
[----:B------:R-:W-:Y:S01]  /*2c60*/  UMOV UR4, 0x60000000 ;  /* 0x6000000000047882 */ /* 0x000fe20000000000 */
[----:B------:R-:W-:Y:S02]  /*2c70*/  UMOV UR5, 0x400921fb ;  /* 0x400921fb00057882 */ /* 0x000fe40000000000 */
[----:B0-----:R-:W-:Y:S01]  /*2c80*/  DFMA R4, R2, -UR4, R4 ;  /* 0x8000000402047c2b */ /* 0x001fe20008000004 */
[----:B------:R-:W0:Y:S01]  /*2c90*/  LDCU UR4, c[0x0][0x3e0] ;  /* 0x00007c00ff0477ac */ /* 0x000e220008000800 */
[----:B--2---:R-:W-:Y:S04]  /*2ca0*/  STG.E desc[UR6][R6.64+0x14], R15 ;  /* 0x0000140f06007986 */ /* 0x004fe8000c101906 */
[----:B------:R-:W2:Y:S04]  /*2cb0*/  LDG.E R17, desc[UR6][R8.64+0x14] ;  /* 0x0000140608117981 */ /* 0x000ea8000c1e1900 */
[----:B------:R-:W0:Y:S01]  /*2cc0*/  F2F.F32.F64 R4, R4 ;  /* 0x0000000400047310 */ /* 0x000e220000301000 */
[----:B-----5:R-:W-:Y:S01]  /*2cd0*/  FSET.BF.LEU.AND R11, R11, R0, PT ;  /* 0x000000000b0b720a */ /* 0x020fe2000380b000 */
[----:B------:R-:W-:Y:S04]  /*2ce0*/  STG.E desc[UR6][R6.64+0x20], R10 ;  /* 0x0000200a06007986 */ /* 0x000fe8000c101906 */
[----:B------:R-:W-:Y:S01]  /*2cf0*/  STG.E desc[UR6][R6.64+0x24], R12 ;  /* 0x0000240c06007986 */ /* 0x000fe2000c101906 */
[----:B0-----:R-:W-:-:S04]  /*2d00*/  FADD R0, R4, UR4 ;  /* 0x0000000404007e21 */ /* 0x001fc80008000000 */
[----:B------:R-:W-:-:S05]  /*2d10*/  FFMA R11, R11, 3.1415927410125732422, R0 ;  /* 0x40490fdb0b0b7823 */ /* 0x000fca0000000000 */
[----:B------:R-:W-:Y:S04]  /*2d20*/  STG.E desc[UR6][R6.64+0x1c], R11 ;  /* 0x00001c0b06007986 */ /* 0x000fe8000c101906 */
[----:B--2---:R-:W-:Y:S01]  /*2d30*/  STG.E desc[UR6][R6.64+0x18], R17 ;  /* 0x0000181106007986 */ /* 0x004fe2000c101906 */
[----:B------:R-:W-:Y:S05]  /*2d40*/  EXIT ;  /* 0x000000000000794d */ /* 0x000fea0003800000 */
        .weak           $__internal_0_$__cuda_sm20_div_rn_f64_full
        .type           $__internal_0_$__cuda_sm20_div_rn_f64_full,@function
        .size           $__internal_0_$__cuda_sm20_div_rn_f64_full,($__internal_1_$__cuda_sm20_rcp_rn_f32_slowpath - $__internal_0_$__cuda_sm20_div_rn_f64_full)
$__internal_0_$__cuda_sm20_div_rn_f64_full:
[----:B------:R-:W-:Y:S01]  /*2d50*/  HFMA2 R3, -RZ, RZ, 1.9931640625, 0.01168060302734375 ;  /* 0x3ff921fbff037431 */ /* 0x000fe200000001ff */
[----:B------:R-:W-:Y:S01]  /*2d60*/  MOV R2, 0x615798ee ;  /* 0x615798ee00027802 */ /* 0x000fe20000000f00 */
[----:B------:R-:W-:Y:S01]  /*2d70*/  IMAD.MOV.U32 R14, RZ, RZ, 0x1 ;  /* 0x00000001ff0e7424 */ /* 0x000fe200078e00ff */
[C---:B------:R-:W-:Y:S01]  /*2d80*/  FSETP.GEU.AND P1, PT, |R5|.reuse, 1.469367938527859385e-39, PT ;  /* 0x001000000500780b */ /* 0x040fe20003f2e200 */
[----:B------:R-:W-:Y:S01]  /*2d90*/  IMAD.MOV.U32 R21, RZ, RZ, 0x40000000 ;  /* 0x40000000ff157424 */ /* 0x000fe200078e00ff */
[----:B------:R-:W-:Y:S01]  /*2da0*/  LOP3.LUT R20, R5, 0x7ff00000, RZ, 0xc0, !PT ;  /* 0x7ff0000005147812 */ /* 0x000fe200078ec0ff */
[----:B------:R-:W0:Y:S01]  /*2db0*/  MUFU.RCP64H R15, R3 ;  /* 0x00000003000f7308 */ /* 0x000e220000001800 */
[----:B------:R-:W-:Y:S01]  /*2dc0*/  MOV R13, 0x1ca00000 ;  /* 0x1ca00000000d7802 */ /* 0x000fe20000000f00 */
[----:B------:R-:W-:Y:S01]  /*2dd0*/  BSSY.RECONVERGENT B1, `(.L_x_61) ;  /* 0x0000043000017945 */ /* 0x000fe20003800200 */
[----:B------:R-:W-:Y:S02]  /*2de0*/  ISETP.GE.U32.AND P0, PT, R20, 0x40000000, PT ;  /* 0x400000001400780c */ /* 0x000fe40003f06070 */
[----:B------:R-:W-:-:S02]  /*2df0*/  MOV R24, R20 ;  /* 0x0000001400187202 */ /* 0x000fc40000000f00 */
[----:B------:R-:W-:-:S04]  /*2e00*/  SEL R13, R13, 0x63400000, !P0 ;  /* 0x634000000d0d7807 */ /* 0x000fc80004000000 */
[----:B------:R-:W-:-:S04]  /*2e10*/  @!P1 LOP3.LUT R18, R13, 0x80000000, R5, 0xf8, !PT ;  /* 0x800000000d129812 */ /* 0x000fc800078ef805 */
[----:B------:R-:W-:Y:S01]  /*2e20*/  @!P1 LOP3.LUT R19, R18, 0x100000, RZ, 0xfc, !PT ;  /* 0x0010000012139812 */ /* 0x000fe200078efcff */
[----:B------:R-:W-:Y:S01]  /*2e30*/  @!P1 IMAD.MOV.U32 R18, RZ, RZ, RZ ;  /* 0x000000ffff129224 */ /* 0x000fe200078e00ff */
[----:B0-----:R-:W-:-:S08]  /*2e40*/  DFMA R6, R14, -R2, 1 ;  /* 0x3ff000000e06742b */ /* 0x001fd00000000802 */
[----:B------:R-:W-:-:S08]  /*2e50*/  DFMA R6, R6, R6, R6 ;  /* 0x000000060606722b */ /* 0x000fd00000000006 */
[----:B------:R-:W-:Y:S01]  /*2e60*/  DFMA R14, R14, R6, R14 ;  /* 0x000000060e0e722b */ /* 0x000fe2000000000e */
[----:B------:R-:W-:Y:S02]  /*2e70*/  LOP3.LUT R7, R13, 0x800fffff, R5, 0xf8, !PT ;  /* 0x800fffff0d077812 */ /* 0x000fe400078ef805 */
[----:B------:R-:W-:-:S05]  /*2e80*/  MOV R6, R4 ;  /* 0x0000000400067202 */ /* 0x000fca0000000f00 */
[----:B------:R-:W-:Y:S02]  /*2e90*/  DFMA R16, R14, -R2, 1 ;  /* 0x3ff000000e10742b */ /* 0x000fe40000000802 */
[----:B------:R-:W-:-:S06]  /*2ea0*/  @!P1 DFMA R6, R6, 2, -R18 ;  /* 0x400000000606982b */ /* 0x000fcc0000000812 */
[----:B------:R-:W-:-:S04]  /*2eb0*/  DFMA R16, R14, R16, R14 ;  /* 0x000000100e10722b */ /* 0x000fc8000000000e */
[----:B------:R-:W-:-:S04]  /*2ec0*/  @!P1 LOP3.LUT R24, R7, 0x7ff00000, RZ, 0xc0, !PT ;  /* 0x7ff0000007189812 */ /* 0x000fc800078ec0ff */
[----:B------:R-:W-:Y:S01]  /*2ed0*/  IADD3 R23, PT, PT, R24, -0x1, RZ ;  /* 0xffffffff18177810 */ /* 0x000fe20007ffe0ff */
[----:B------:R-:W-:-:S03]  /*2ee0*/  DMUL R14, R16, R6 ;  /* 0x00000006100e7228 */ /* 0x000fc60000000000 */
[----:B------:R-:W-:Y:S02]  /*2ef0*/  ISETP.GT.U32.AND P0, PT, R23, 0x7feffffe, PT ;  /* 0x7feffffe1700780c */ /* 0x000fe40003f04070 */
[----:B------:R-:W-:-:S03]  /*2f00*/  IADD3 R23, PT, PT, R21, -0x1, RZ ;  /* 0xffffffff15177810 */ /* 0x000fc60007ffe0ff */
[----:B------:R-:W-:Y:S01]  /*2f10*/  DFMA R18, R14, -R2, R6 ;  /* 0x800000020e12722b */ /* 0x000fe20000000006 */
[----:B------:R-:W-:-:S07]  /*2f20*/  ISETP.GT.U32.OR P0, PT, R23, 0x7feffffe, P0 ;  /* 0x7feffffe1700780c */ /* 0x000fce0000704470 */
[----:B------:R-:W-:-:S06]  /*2f30*/  DFMA R18, R16, R18, R14 ;  /* 0x000000121012722b */ /* 0x000fcc000000000e */
[----:B------:R-:W-:Y:S05]  /*2f40*/  @P0 BRA `(.L_x_62) ;  /* 0x0000000000680947 */ /* 0x000fea0003800000 */
[----:B------:R-:W-:Y:S02]  /*2f50*/  MOV R15, 0x40000000 ;  /* 0x40000000000f7802 */ /* 0x000fe40000000f00 */
[----:B------:R-:W-:Y:S02]  /*2f60*/  MOV R16, RZ ;  /* 0x000000ff00107202 */ /* 0x000fe40000000f00 */
[----:B------:R-:W-:-:S04]  /*2f70*/  VIADDMNMX R20, R20, -R15, 0xb9600000, !PT ;  /* 0xb960000014147446 */ /* 0x000fc8000780090f */
[----:B------:R-:W-:-:S05]  /*2f80*/  VIMNMX R20, PT, PT, R20, 0x46a00000, PT ;  /* 0x46a0000014147848 */ /* 0x000fca0003fe0100 */
[----:B------:R-:W-:-:S05]  /*2f90*/  IMAD.IADD R13, R20, 0x1, -R13 ;  /* 0x00000001140d7824 */ /* 0x000fca00078e0a0d */
[----:B------:R-:W-:-:S06]  /*2fa0*/  IADD3 R17, PT, PT, R13, 0x7fe00000, RZ ;  /* 0x7fe000000d117810 */ /* 0x000fcc0007ffe0ff */
[----:B------:R-:W-:-:S10]  /*2fb0*/  DMUL R14, R18, R16 ;  /* 0x00000010120e7228 */ /* 0x000fd40000000000 */
[----:B------:R-:W-:-:S13]  /*2fc0*/  FSETP.GTU.AND P0, PT, |R15|, 1.469367938527859385e-39, PT ;  /* 0x001000000f00780b */ /* 0x000fda0003f0c200 */
[----:B------:R-:W-:Y:S05]  /*2fd0*/  @P0 BRA `(.L_x_63) ;  /* 0x0000000000880947 */ /* 0x000fea0003800000 */
[----:B------:R-:W-:Y:S01]  /*2fe0*/  DFMA R2, R18, -R2, R6 ;  /* 0x800000021202722b */ /* 0x000fe20000000006 */
[----:B------:R-:W-:-:S09]  /*2ff0*/  IMAD.MOV.U32 R16, RZ, RZ, RZ ;  /* 0x000000ffff107224 */ /* 0x000fd200078e00ff */
[C---:B------:R-:W-:Y:S02]  /*3000*/  FSETP.NEU.AND P0, PT, R3.reuse, RZ, PT ;  /* 0x000000ff0300720b */ /* 0x040fe40003f0d000 */
[----:B------:R-:W-:-:S04]  /*3010*/  LOP3.LUT R2, R3, 0x400921fb, RZ, 0x3c, !PT ;  /* 0x400921fb03027812 */ /* 0x000fc800078e3cff */
[----:B------:R-:W-:-:S04]  /*3020*/  LOP3.LUT R7, R2, 0x80000000, RZ, 0xc0, !PT ;  /* 0x8000000002077812 */ /* 0x000fc800078ec0ff */
[----:B------:R-:W-:-:S03]  /*3030*/  LOP3.LUT R17, R7, R17, RZ, 0xfc, !PT ;  /* 0x0000001107117212 */ /* 0x000fc600078efcff */
[----:B------:R-:W-:Y:S05]  /*3040*/  @!P0 BRA `(.L_x_63) ;  /* 0x00000000006c8947 */ /* 0x000fea0003800000 */
[C---:B------:R-:W-:Y:S01]  /*3050*/  IADD3 R3, PT, PT, -R13.reuse, RZ, RZ ;  /* 0x000000ff0d037210 */ /* 0x040fe20007ffe1ff */
[----:B------:R-:W-:Y:S01]  /*3060*/  DMUL.RP R16, R18, R16 ;  /* 0x0000001012107228 */ /* 0x000fe20000008000 */
[----:B------:R-:W-:Y:S02]  /*3070*/  MOV R2, RZ ;  /* 0x000000ff00027202 */ /* 0x000fe40000000f00 */
[----:B------:R-:W-:-:S04]  /*3080*/  IADD3 R13, PT, PT, -R13, -0x43300000, RZ ;  /* 0xbcd000000d0d7810 */ /* 0x000fc80007ffe1ff */
[----:B------:R-:W-:-:S03]  /*3090*/  DFMA R2, R14, -R2, R18 ;  /* 0x800000020e02722b */ /* 0x000fc60000000012 */
[----:B------:R-:W-:-:S07]  /*30a0*/  LOP3.LUT R7, R17, R7, RZ, 0x3c, !PT ;  /* 0x0000000711077212 */ /* 0x000fce00078e3cff */
[----:B------:R-:W-:-:S04]  /*30b0*/  FSETP.NEU.AND P0, PT, |R3|, R13, PT ;  /* 0x0000000d0300720b */ /* 0x000fc80003f0d200 */
[----:B------:R-:W-:Y:S02]  /*30c0*/  FSEL R14, R16, R14, !P0 ;  /* 0x0000000e100e7208 */ /* 0x000fe40004000000 */
[----:B------:R-:W-:Y:S01]  /*30d0*/  FSEL R15, R7, R15, !P0 ;  /* 0x0000000f070f7208 */ /* 0x000fe20004000000 */
[----:B------:R-:W-:Y:S06]  /*30e0*/  BRA `(.L_x_63) ;  /* 0x0000000000447947 */ /* 0x000fec0003800000 */
.L_x_62:
[----:B------:R-:W-:-:S14]  /*30f0*/  DSETP.NAN.AND P0, PT, R4, R4, PT ;  /* 0x000000040400722a */ /* 0x000fdc0003f08000 */
[----:B------:R-:W-:Y:S05]  /*3100*/  @P0 BRA `(.L_x_64) ;  /* 0x0000000000340947 */ /* 0x000fea0003800000 */
[----:B------:R-:W-:Y:S01]  /*3110*/  ISETP.NE.AND P0, PT, R24, R21, PT ;  /* 0x000000151800720c */ /* 0x000fe20003f05270 */
[----:B------:R-:W-:Y:S01]  /*3120*/  IMAD.MOV.U32 R14, RZ, RZ, 0x0 ;  /* 0x00000000ff0e7424 */ /* 0x000fe200078e00ff */
[----:B------:R-:W-:-:S11]  /*3130*/  MOV R15, 0xfff80000 ;  /* 0xfff80000000f7802 */ /* 0x000fd60000000f00 */
[----:B------:R-:W-:Y:S05]  /*3140*/  @!P0 BRA `(.L_x_63) ;  /* 0x00000000002c8947 */ /* 0x000fea0003800000 */
[----:B------:R-:W-:Y:S02]  /*3150*/  ISETP.NE.AND P0, PT, R24, 0x7ff00000, PT ;  /* 0x7ff000001800780c */ /* 0x000fe40003f05270 */
[----:B------:R-:W-:Y:S02]  /*3160*/  LOP3.LUT R2, R5, 0x400921fb, RZ, 0x3c, !PT ;  /* 0x400921fb05027812 */ /* 0x000fe400078e3cff */
[----:B------:R-:W-:Y:S02]  /*3170*/  ISETP.EQ.OR P0, PT, R21, RZ, !P0 ;  /* 0x000000ff1500720c */ /* 0x000fe40004702670 */
[----:B------:R-:W-:-:S11]  /*3180*/  LOP3.LUT R15, R2, 0x80000000, RZ, 0xc0, !PT ;  /* 0x80000000020f7812 */ /* 0x000fd600078ec0ff */
[----:B------:R-:W-:Y:S02]  /*3190*/  @P0 LOP3.LUT R2, R15, 0x7ff00000, RZ, 0xfc, !PT ;  /* 0x7ff000000f020812 */ /* 0x000fe400078efcff */
[----:B------:R-:W-:Y:S01]  /*31a0*/  @!P0 MOV R14, RZ ;  /* 0x000000ff000e8202 */ /* 0x000fe20000000f00 */
[----:B------:R-:W-:Y:S01]  /*31b0*/  @P0 IMAD.MOV.U32 R14, RZ, RZ, RZ ;  /* 0x000000ffff0e0224 */ /* 0x000fe200078e00ff */
[----:B------:R-:W-:Y:S01]  /*31c0*/  @P0 MOV R15, R2 ;  /* 0x00000002000f0202 */ /* 0x000fe20000000f00 */
[----:B------:R-:W-:Y:S06]  /*31d0*/  BRA `(.L_x_63) ;  /* 0x0000000000087947 */ /* 0x000fec0003800000 */
.L_x_64:
[----:B------:R-:W-:Y:S02]  /*31e0*/  LOP3.LUT R15, R5, 0x80000, RZ, 0xfc, !PT ;  /* 0x00080000050f7812 */ /* 0x000fe400078efcff */
[----:B------:R-:W-:-:S07]  /*31f0*/  MOV R14, R4 ;  /* 0x00000004000e7202 */ /* 0x000fce0000000f00 */
.L_x_63:
[----:B------:R-:W-:Y:S05]  /*3200*/  BSYNC.RECONVERGENT B1 ;  /* 0x0000000000017941 */ /* 0x000fea0003800200 */
.L_x_61:
[----:B------:R-:W-:Y:S02]  /*3210*/  HFMA2 R23, -RZ, RZ, 0, 0 ;  /* 0x00000000ff177431 */ /* 0x000fe400000001ff */
[----:B------:R-:W-:Y:S01]  /*3220*/  IMAD.MOV.U32 R2, RZ, RZ, R14 ;  /* 0x000000ffff027224 */ /* 0x000fe200078e000e */
[----:B------:R-:W-:Y:S01]  /*3230*/  MOV R3, R15 ;  /* 0x0000000f00037202 */ /* 0x000fe20000000f00 */
[----:B------:R-:W-:Y:S06]  /*3240*/  RET.REL.NODEC R22 `(_Z18postprocess_kernalPKfPfS0_S1_S1_S1_Piffffiiiiiff) ;  /* 0xffffffcc166c7950 */ /* 0x000fec0003c3ffff */
        .weak           $__internal_1_$__cuda_sm20_rcp_rn_f32_slowpath
        .type           $__internal_1_$__cuda_sm20_rcp_rn_f32_slowpath,@function
        .size           $__internal_1_$__cuda_sm20_rcp_rn_f32_slowpath,($__internal_2_$__cuda_sm20_sqrt_rn_f32_slowpath - $__internal_1_$__cuda_sm20_rcp_rn_f32_slowpath)
$__internal_1_$__cuda_sm20_rcp_rn_f32_slowpath:
[----:B------:R-:W-:Y:S01]  /*3250*/  IMAD.SHL.U32 R9, R0, 0x2, RZ ;  /* 0x0000000200097824 */ /* 0x000fe200078e00ff */
[----:B------:R-:W-:Y:S04]  /*3260*/  BSSY.RECONVERGENT B0, `(.L_x_65) ;  /* 0x0000030000007945 */ /* 0x000fe80003800200 */
[----:B------:R-:W-:-:S04]  /*3270*/  SHF.R.U32.HI R9, RZ, 0x18, R9 ;  /* 0x00000018ff097819 */ /* 0x000fc80000011609 */
[----:B------:R-:W-:-:S13]  /*3280*/  ISETP.NE.U32.AND P0, PT, R9, RZ, PT ;  /* 0x000000ff0900720c */ /* 0x000fda0003f05070 */
[----:B------:R-:W-:Y:S05]  /*3290*/  @P0 BRA `(.L_x_66) ;  /* 0x0000000000280947 */ /* 0x000fea0003800000 */
[----:B------:R-:W-:-:S04]  /*32a0*/  SHF.L.U32 R9, R0, 0x1, RZ ;  /* 0x0000000100097819 */ /* 0x000fc800000006ff */
[----:B------:R-:W-:-:S13]  /*32b0*/  ISETP.NE.AND P0, PT, R9, RZ, PT ;  /* 0x000000ff0900720c */ /* 0x000fda0003f05270 */
[----:B------:R-:W-:Y:S01]  /*32c0*/  @P0 FFMA R10, R0, 1.84467440737095516160e+19, RZ ;  /* 0x5f800000000a0823 */ /* 0x000fe200000000ff */
[----:B------:R-:W-:Y:S08]  /*32d0*/  @!P0 MUFU.RCP R11, R0 ;  /* 0x00000000000b8308 */ /* 0x000ff00000001000 */
[----:B------:R-:W0:Y:S02]  /*32e0*/  @P0 MUFU.RCP R9, R10 ;  /* 0x0000000a00090308 */ /* 0x000e240000001000 */
[----:B0-----:R-:W-:-:S04]  /*32f0*/  @P0 FFMA R18, R10, R9, -1 ;  /* 0xbf8000000a120423 */ /* 0x001fc80000000009 */
[----:B------:R-:W-:-:S04]  /*3300*/  @P0 FADD.FTZ R18, -R18, -RZ ;  /* 0x800000ff12120221 */ /* 0x000fc80000010100 */
[----:B------:R-:W-:-:S04]  /*3310*/  @P0 FFMA R18, R9, R18, R9 ;  /* 0x0000001209120223 */ /* 0x000fc80000000009 */
[----:B------:R-:W-:Y:S01]  /*3320*/  @P0 FFMA R11, R18, 1.84467440737095516160e+19, RZ ;  /* 0x5f800000120b0823 */ /* 0x000fe200000000ff */
[----:B------:R-:W-:Y:S06]  /*3330*/  BRA `(.L_x_67) ;  /* 0x0000000000887947 */ /* 0x000fec0003800000 */
.L_x_66:
[----:B------:R-:W-:-:S04]  /*3340*/  IADD3 R10, PT, PT, R9, -0xfd, RZ ;  /* 0xffffff03090a7810 */ /* 0x000fc80007ffe0ff */
[----:B------:R-:W-:-:S13]  /*3350*/  ISETP.GT.U32.AND P0, PT, R10, 0x1, PT ;  /* 0x000000010a00780c */ /* 0x000fda0003f04070 */
[----:B------:R-:W-:Y:S05]  /*3360*/  @P0 BRA `(.L_x_68) ;  /* 0x0000000000780947 */ /* 0x000fea0003800000 */
[----:B------:R-:W-:Y:S01]  /*3370*/  LOP3.LUT R25, R0, 0x7fffff, RZ, 0xc0, !PT ;  /* 0x007fffff00197812 */ /* 0x000fe200078ec0ff */
[----:B------:R-:W-:-:S03]  /*3380*/  IMAD.MOV.U32 R13, RZ, RZ, 0x3 ;  /* 0x00000003ff0d7424 */ /* 0x000fc600078e00ff */
[----:B------:R-:W-:Y:S02]  /*3390*/  LOP3.LUT R25, R25, 0x3f800000, RZ, 0xfc, !PT ;  /* 0x3f80000019197812 */ /* 0x000fe400078efcff */
[----:B------:R-:W-:Y:S02]  /*33a0*/  SHF.L.U32 R13, R13, R10, RZ ;  /* 0x0000000a0d0d7219 */ /* 0x000fe400000006ff */
[----:B------:R-:W0:Y:S02]  /*33b0*/  MUFU.RCP R18, R25 ;  /* 0x0000001900127308 */ /* 0x000e240000001000 */
[----:B0-----:R-:W-:-:S04]  /*33c0*/  FFMA R19, R25, R18, -1 ;  /* 0xbf80000019137423 */ /* 0x001fc80000000012 */
[----:B------:R-:W-:-:S04]  /*33d0*/  FADD.FTZ R19, -R19, -RZ ;  /* 0x800000ff13137221 */ /* 0x000fc80000010100 */
[CCC-:B------:R-:W-:Y:S01]  /*33e0*/  FFMA.RM R11, R18.reuse, R19.reuse, R18.reuse ;  /* 0x00000013120b7223 */ /* 0x1c0fe20000004012 */
[----:B------:R-:W-:-:S04]  /*33f0*/  FFMA.RP R18, R18, R19, R18 ;  /* 0x0000001312127223 */ /* 0x000fc80000008012 */
[C---:B------:R-:W-:Y:S02]  /*3400*/  LOP3.LUT R19, R11.reuse, 0x7fffff, RZ, 0xc0, !PT ;  /* 0x007fffff0b137812 */ /* 0x040fe400078ec0ff */
[----:B------:R-:W-:Y:S02]  /*3410*/  FSETP.NEU.FTZ.AND P0, PT, R11, R18, PT ;  /* 0x000000120b00720b */ /* 0x000fe40003f1d000 */
[----:B------:R-:W-:Y:S02]  /*3420*/  LOP3.LUT R19, R19, 0x800000, RZ, 0xfc, !PT ;  /* 0x0080000013137812 */ /* 0x000fe400078efcff */
[----:B------:R-:W-:Y:S02]  /*3430*/  SEL R11, RZ, 0xffffffff, !P0 ;  /* 0xffffffffff0b7807 */ /* 0x000fe40004000000 */
[----:B------:R-:W-:Y:S02]  /*3440*/  LOP3.LUT R13, R13, R19, RZ, 0xc0, !PT ;  /* 0x000000130d0d7212 */ /* 0x000fe400078ec0ff */
[----:B------:R-:W-:-:S02]  /*3450*/  IADD3 R11, PT, PT, -R11, RZ, RZ ;  /* 0x000000ff0b0b7210 */ /* 0x000fc40007ffe1ff */
[-C--:B------:R-:W-:Y:S02]  /*3460*/  SHF.R.U32.HI R13, RZ, R10.reuse, R13 ;  /* 0x0000000aff0d7219 */ /* 0x080fe4000001160d */
[----:B------:R-:W-:Y:S02]  /*3470*/  LOP3.LUT P1, RZ, R11, R10, R19, 0xf8, !PT ;  /* 0x0000000a0bff7212 */ /* 0x000fe4000782f813 */
[C---:B------:R-:W-:Y:S02]  /*3480*/  LOP3.LUT P0, RZ, R13.reuse, 0x1, RZ, 0xc0, !PT ;  /* 0x000000010dff7812 */ /* 0x040fe4000780c0ff */
[----:B------:R-:W-:-:S04]  /*3490*/  LOP3.LUT P2, RZ, R13, 0x2, RZ, 0xc0, !PT ;  /* 0x000000020dff7812 */ /* 0x000fc8000784c0ff */
[----:B------:R-:W-:Y:S02]  /*34a0*/  PLOP3.LUT P0, PT, P0, P1, P2, 0xe0, 0x0 ;  /* 0x000000000000781c */ /* 0x000fe40000703c20 */
[----:B------:R-:W-:Y:S02]  /*34b0*/  LOP3.LUT P1, RZ, R0, 0x7fffff, RZ, 0xc0, !PT ;  /* 0x007fffff00ff7812 */ /* 0x000fe4000782c0ff */
[----:B------:R-:W-:-:S04]  /*34c0*/  SEL R10, RZ, 0x1, !P0 ;  /* 0x00000001ff0a7807 */ /* 0x000fc80004000000 */
[----:B------:R-:W-:-:S04]  /*34d0*/  IADD3 R10, PT, PT, -R10, RZ, RZ ;  /* 0x000000ff0a0a7210 */ /* 0x000fc80007ffe1ff */
[----:B------:R-:W-:Y:S01]  /*34e0*/  ISETP.GE.AND P0, PT, R10, RZ, PT ;  /* 0x000000ff0a00720c */ /* 0x000fe20003f06270 */
[----:B------:R-:W-:-:S05]  /*34f0*/  VIADD R10, R9, 0xffffff04 ;  /* 0xffffff04090a7836 */ /* 0x000fca0000000000 */
[----:B------:R-:W-:-:S07]  /*3500*/  SHF.R.U32.HI R11, RZ, R10, R19 ;  /* 0x0000000aff0b7219 */ /* 0x000fce0000011613 */
[----:B------:R-:W-:-:S04]  /*3510*/  @!P0 IADD3 R11, PT, PT, R11, 0x1, RZ ;  /* 0x000000010b0b8810 */ /* 0x000fc80007ffe0ff */
[----:B------:R-:W-:-:S04]  /*3520*/  @!P1 SHF.L.U32 R11, R11, 0x1, RZ ;  /* 0x000000010b0b9819 */ /* 0x000fc800000006ff */
[----:B------:R-:W-:Y:S01]  /*3530*/  LOP3.LUT R11, R11, 0x80000000, R0, 0xf8, !PT ;  /* 0x800000000b0b7812 */ /* 0x000fe200078ef800 */
[----:B------:R-:W-:Y:S06]  /*3540*/  BRA `(.L_x_67) ;  /* 0x0000000000047947 */ /* 0x000fec0003800000 */
.L_x_68:
[----:B------:R0:W1:Y:S02]  /*3550*/  MUFU.RCP R11, R0 ;  /* 0x00000000000b7308 */ /* 0x0000640000001000 */
.L_x_67:
[----:B------:R-:W-:Y:S05]  /*3560*/  BSYNC.RECONVERGENT B0 ;  /* 0x0000000000007941 */ /* 0x000fea0003800200 */
.L_x_65:
[----:B------:R-:W-:Y:S01]  /*3570*/  IMAD.MOV.U32 R18, RZ, RZ, R2 ;  /* 0x000000ffff127224 */ /* 0x000fe200078e0002 */
[----:B------:R-:W-:-:S04]  /*3580*/  MOV R19, 0x0 ;  /* 0x0000000000137802 */ /* 0x000fc80000000f00 */
[----:B01----:R-:W-:Y:S05]  /*3590*/  RET.REL.NODEC R18 `(_Z18postprocess_kernalPKfPfS0_S1_S1_S1_Piffffiiiiiff) ;  /* 0xffffffc812987950 */ /* 0x003fea0003c3ffff */
        .weak           $__internal_2_$__cuda_sm20_sqrt_rn_f32_slowpath
        .type           $__internal_2_$__cuda_sm20_sqrt_rn_f32_slowpath,@function
        .size           $__internal_2_$__cuda_sm20_sqrt_rn_f32_slowpath,($__internal_3_$__cuda_sm3x_div_rn_noftz_f32_slowpath - $__internal_2_$__cuda_sm20_sqrt_rn_f32_slowpath)
$__internal_2_$__cuda_sm20_sqrt_rn_f32_slowpath:
[----:B------:R-:W-:-:S13]  /*35a0*/  LOP3.LUT P0, RZ, R0, 0x7fffffff, RZ, 0xc0, !PT ;  /* 0x7fffffff00ff7812 */ /* 0x000fda000780c0ff */
[----:B------:R-:W-:Y:S01]  /*35b0*/  @!P0 MOV R2, R0 ;  /* 0x0000000000028202 */ /* 0x000fe20000000f00 */
[----:B------:R-:W-:Y:S06]  /*35c0*/  @!P0 BRA `(.L_x_69) ;  /* 0x0000000000408947 */ /* 0x000fec0003800000 */
[----:B------:R-:W-:-:S13]  /*35d0*/  FSETP.GEU.FTZ.AND P0, PT, R0, RZ, PT ;  /* 0x000000ff0000720b */ /* 0x000fda0003f1e000 */
[----:B------:R-:W-:Y:S01]  /*35e0*/  @!P0 IMAD.MOV.U32 R2, RZ, RZ, 0x7fffffff ;  /* 0x7fffffffff028424 */ /* 0x000fe200078e00ff */
[----:B------:R-:W-:Y:S06]  /*35f0*/  @!P0 BRA `(.L_x_69) ;  /* 0x0000000000348947 */ /* 0x000fec0003800000 */
[----:B------:R-:W-:-:S13]  /*3600*/  FSETP.GTU.FTZ.AND P0, PT, |R0|, +INF , PT ;  /* 0x7f8000000000780b */ /* 0x000fda0003f1c200 */
[----:B------:R-:W-:Y:S01]  /*3610*/  @P0 FADD.FTZ R2, R0, 1 ;  /* 0x3f80000000020421 */ /* 0x000fe20000010000 */
[----:B------:R-:W-:Y:S06]  /*3620*/  @P0 BRA `(.L_x_69) ;  /* 0x0000000000280947 */ /* 0x000fec0003800000 */
[----:B------:R-:W-:-:S13]  /*3630*/  FSETP.NEU.FTZ.AND P0, PT, |R0|, +INF , PT ;  /* 0x7f8000000000780b */ /* 0x000fda0003f1d200 */
[----:B------:R-:W-:-:S04]  /*3640*/  @P0 FFMA R3, R0, 1.84467440737095516160e+19, RZ ;  /* 0x5f80000000030823 */ /* 0x000fc800000000ff */
[----:B------:R-:W0:Y:S02]  /*3650*/  @P0 MUFU.RSQ R2, R3 ;  /* 0x0000000300020308 */ /* 0x000e240000001400 */
[----:B0-----:R-:W-:Y:S01]  /*3660*/  @P0 FMUL.FTZ R16, R3, R2 ;  /* 0x0000000203100220 */ /* 0x001fe20000410000 */
[----:B------:R-:W-:Y:S01]  /*3670*/  @P0 FMUL.FTZ R18, R2, 0.5 ;  /* 0x3f00000002120820 */ /* 0x000fe20000410000 */
[----:B------:R-:W-:Y:S02]  /*3680*/  @!P0 MOV R2, R0 ;  /* 0x0000000000028202 */ /* 0x000fe40000000f00 */
[----:B------:R-:W-:-:S04]  /*3690*/  @P0 FADD.FTZ R17, -R16, -RZ ;  /* 0x800000ff10110221 */ /* 0x000fc80000010100 */
[----:B------:R-:W-:-:S04]  /*36a0*/  @P0 FFMA R17, R16, R17, R3 ;  /* 0x0000001110110223 */ /* 0x000fc80000000003 */
[----:B------:R-:W-:-:S04]  /*36b0*/  @P0 FFMA R17, R17, R18, R16 ;  /* 0x0000001211110223 */ /* 0x000fc80000000010 */
[----:B------:R-:W-:-:S07]  /*36c0*/  @P0 FMUL.FTZ R2, R17, 2.3283064365386962891e-10 ;  /* 0x2f80000011020820 */ /* 0x000fce0000410000 */
.L_x_69:
[----:B------:R-:W-:Y:S01]  /*36d0*/  HFMA2 R3, -RZ, RZ, 0, 0 ;  /* 0x00000000ff037431 */ /* 0x000fe200000001ff */
[----:B------:R-:W-:Y:S01]  /*36e0*/  MOV R20, R2 ;  /* 0x0000000200147202 */ /* 0x000fe20000000f00 */
[----:B------:R-:W-:-:S04]  /*36f0*/  IMAD.MOV.U32 R2, RZ, RZ, R19 ;  /* 0x000000ffff027224 */ /* 0x000fc800078e0013 */
[----:B------:R-:W-:Y:S05]  /*3700*/  RET.REL.NODEC R2 `(_Z18postprocess_kernalPKfPfS0_S1_S1_S1_Piffffiiiiiff) ;  /* 0xffffffc8023c7950 */ /* 0x000fea0003c3ffff */
        .weak           $__internal_3_$__cuda_sm3x_div_rn_noftz_f32_slowpath
        .type           $__internal_3_$__cuda_sm3x_div_rn_noftz_f32_slowpath,@function
        .size           $__internal_3_$__cuda_sm3x_div_rn_noftz_f32_slowpath,(.L_x_82 - $__internal_3_$__cuda_sm3x_div_rn_noftz_f32_slowpath)
$__internal_3_$__cuda_sm3x_div_rn_noftz_f32_slowpath:
[----:B------:R-:W-:Y:S02]  /*3710*/  SHF.R.U32.HI R9, RZ, 0x17, R5 ;  /* 0x00000017ff097819 */ /* 0x000fe40000011605 */
[----:B------:R-:W-:Y:S02]  /*3720*/  SHF.R.U32.HI R7, RZ, 0x17, R0 ;  /* 0x00000017ff077819 */ /* 0x000fe40000011600 */
[----:B------:R-:W-:Y:S02]  /*3730*/  LOP3.LUT R14, R9, 0xff, RZ, 0xc0, !PT ;  /* 0x000000ff090e7812 */ /* 0x000fe400078ec0ff */
[----:B------:R-:W-:Y:S02]  /*3740*/  LOP3.LUT R12, R7, 0xff, RZ, 0xc0, !PT ;  /* 0x000000ff070c7812 */ /* 0x000fe400078ec0ff */
[----:B------:R-:W-:-:S03]  /*3750*/  IADD3 R10, PT, PT, R14, -0x1, RZ ;  /* 0xffffffff0e0a7810 */ /* 0x000fc60007ffe0ff */
[----:B------:R-:W-:Y:S01]  /*3760*/  VIADD R9, R12, 0xffffffff ;  /* 0xffffffff0c097836 */ /* 0x000fe20000000000 */
[----:B------:R-:W-:-:S04]  /*3770*/  ISETP.GT.U32.AND P0, PT, R10, 0xfd, PT ;  /* 0x000000fd0a00780c */ /* 0x000fc80003f04070 */
[----:B------:R-:W-:-:S13]  /*3780*/  ISETP.GT.U32.OR P0, PT, R9, 0xfd, P0 ;  /* 0x000000fd0900780c */ /* 0x000fda0000704470 */
[----:B------:R-:W-:Y:S01]  /*3790*/  @!P0 MOV R7, RZ ;  /* 0x000000ff00078202 */ /* 0x000fe20000000f00 */
[----:B------:R-:W-:Y:S06]  /*37a0*/  @!P0 BRA `(.L_x_70) ;  /* 0x00000000005c8947 */ /* 0x000fec0003800000 */
[----:B------:R-:W-:Y:S02]  /*37b0*/  FSETP.GTU.FTZ.AND P0, PT, |R0|, +INF , PT ;  /* 0x7f8000000000780b */ /* 0x000fe40003f1c200 */
[----:B------:R-:W-:-:S04]  /*37c0*/  FSETP.GTU.FTZ.AND P1, PT, |R5|, +INF , PT ;  /* 0x7f8000000500780b */ /* 0x000fc80003f3c200 */
[----:B------:R-:W-:-:S13]  /*37d0*/  PLOP3.LUT P0, PT, P0, P1, PT, 0xf8, 0x8f ;  /* 0x00000000008f781c */ /* 0x000fda0000703f70 */
[----:B------:R-:W-:Y:S05]  /*37e0*/  @P0 BRA `(.L_x_71) ;  /* 0x0000000400440947 */ /* 0x000fea0003800000 */
[----:B------:R-:W-:-:S13]  /*37f0*/  LOP3.LUT P0, RZ, R5, 0x7fffffff, R0, 0xc8, !PT ;  /* 0x7fffffff05ff7812 */ /* 0x000fda000780c800 */
[----:B------:R-:W-:Y:S05]  /*3800*/  @!P0 BRA `(.L_x_72) ;  /* 0x0000000400348947 */ /* 0x000fea0003800000 */
[C---:B------:R-:W-:Y:S02]  /*3810*/  FSETP.NEU.FTZ.AND P2, PT, |R0|.reuse, +INF , PT ;  /* 0x7f8000000000780b */ /* 0x040fe40003f5d200 */
[----:B------:R-:W-:Y:S02]  /*3820*/  FSETP.NEU.FTZ.AND P1, PT, |R5|, +INF , PT ;  /* 0x7f8000000500780b */ /* 0x000fe40003f3d200 */
[----:B------:R-:W-:-:S11]  /*3830*/  FSETP.NEU.FTZ.AND P0, PT, |R0|, +INF , PT ;  /* 0x7f8000000000780b */ /* 0x000fd60003f1d200 */
[----:B------:R-:W-:Y:S05]  /*3840*/  @!P1 BRA !P2, `(.L_x_72) ;  /* 0x0000000400249947 */ /* 0x000fea0005000000 */
[----:B------:R-:W-:-:S04]  /*3850*/  LOP3.LUT P2, RZ, R0, 0x7fffffff, RZ, 0xc0, !PT ;  /* 0x7fffffff00ff7812 */ /* 0x000fc8000784c0ff */
[----:B------:R-:W-:-:S13]  /*3860*/  PLOP3.LUT P1, PT, P1, P2, PT, 0x2f, 0xf2 ;  /* 0x0000000000f2781c */ /* 0x000fda0000f24577 */
[----:B------:R-:W-:Y:S05]  /*3870*/  @P1 BRA `(.L_x_73) ;  /* 0x0000000400101947 */ /* 0x000fea0003800000 */
[----:B------:R-:W-:-:S04]  /*3880*/  LOP3.LUT P1, RZ, R5, 0x7fffffff, RZ, 0xc0, !PT ;  /* 0x7fffffff05ff7812 */ /* 0x000fc8000782c0ff */
[----:B------:R-:W-:-:S13]  /*3890*/  PLOP3.LUT P0, PT, P0, P1, PT, 0x2f, 0xf2 ;  /* 0x0000000000f2781c */ /* 0x000fda0000702577 */
[----:B------:R-:W-:Y:S05]  /*38a0*/  @P0 BRA `(.L_x_74) ;  /* 0x0000000000f80947 */ /* 0x000fea0003800000 */
[----:B------:R-:W-:Y:S02]  /*38b0*/  ISETP.GE.AND P0, PT, R9, RZ, PT ;  /* 0x000000ff0900720c */ /* 0x000fe40003f06270 */
[----:B------:R-:W-:-:S11]  /*38c0*/  ISETP.GE.AND P1, PT, R10, RZ, PT ;  /* 0x000000ff0a00720c */ /* 0x000fd60003f26270 */
[----:B------:R-:W-:Y:S01]  /*38d0*/  @P0 MOV R7, RZ ;  /* 0x000000ff00070202 */ /* 0x000fe20000000f00 */
[----:B------:R-:W-:Y:S02]  /*38e0*/  @!P0 IMAD.MOV.U32 R7, RZ, RZ, -0x40 ;  /* 0xffffffc0ff078424 */ /* 0x000fe400078e00ff */
[----:B------:R-:W-:Y:S01]  /*38f0*/  @!P0 FFMA R0, R0, 1.84467440737095516160e+19, RZ ;  /* 0x5f80000000008823 */ /* 0x000fe200000000ff */
[----:B------:R-:W-:Y:S02]  /*3900*/  @!P1 FFMA R5, R5, 1.84467440737095516160e+19, RZ ;  /* 0x5f80000005059823 */ /* 0x000fe400000000ff */
[----:B------:R-:W-:-:S07]  /*3910*/  @!P1 IADD3 R7, PT, PT, R7, 0x40, RZ ;  /* 0x0000004007079810 */ /* 0x000fce0007ffe0ff */
.L_x_70:
[----:B------:R-:W-:-:S04]  /*3920*/  LEA R10, R14, 0xc0800000, 0x17 ;  /* 0xc08000000e0a7811 */ /* 0x000fc800078eb8ff */
[----:B------:R-:W-:Y:S01]  /*3930*/  IADD3 R10, PT, PT, -R10, R5, RZ ;  /* 0x000000050a0a7210 */ /* 0x000fe20007ffe1ff */
[----:B------:R-:W-:-:S03]  /*3940*/  VIADD R5, R12, 0xffffff81 ;  /* 0xffffff810c057836 */ /* 0x000fc60000000000 */
[----:B------:R0:W1:Y:S01]  /*3950*/  MUFU.RCP R9, R10 ;  /* 0x0000000a00097308 */ /* 0x0000620000001000 */
[----:B------:R-:W-:Y:S01]  /*3960*/  FADD.FTZ R11, -R10, -RZ ;  /* 0x800000ff0a0b7221 */ /* 0x000fe20000010100 */
[C---:B------:R-:W-:Y:S01]  /*3970*/  IMAD R0, R5.reuse, -0x800000, R0 ;  /* 0xff80000005007824 */ /* 0x040fe200078e0200 */
[----:B0-----:R-:W-:-:S04]  /*3980*/  IADD3 R10, PT, PT, R5, 0x7f, -R14 ;  /* 0x0000007f050a7810 */ /* 0x001fc80007ffe80e */
[----:B------:R-:W-:Y:S01]  /*3990*/  IADD3 R10, PT, PT, R10, R7, RZ ;  /* 0x000000070a0a7210 */ /* 0x000fe20007ffe0ff */
[----:B-1----:R-:W-:-:S04]  /*39a0*/  FFMA R12, R9, R11, 1 ;  /* 0x3f800000090c7423 */ /* 0x002fc8000000000b */
[----:B------:R-:W-:-:S04]  /*39b0*/  FFMA R16, R9, R12, R9 ;  /* 0x0000000c09107223 */ /* 0x000fc80000000009 */
[----:B------:R-:W-:-:S04]  /*39c0*/  FFMA R9, R0, R16, RZ ;  /* 0x0000001000097223 */ /* 0x000fc800000000ff */
[----:B------:R-:W-:-:S04]  /*39d0*/  FFMA R12, R11, R9, R0 ;  /* 0x000000090b0c7223 */ /* 0x000fc80000000000 */
[----:B------:R-:W-:-:S04]  /*39e0*/  FFMA R9, R16, R12, R9 ;  /* 0x0000000c10097223 */ /* 0x000fc80000000009 */
[----:B------:R-:W-:-:S04]  /*39f0*/  FFMA R12, R11, R9, R0 ;  /* 0x000000090b0c7223 */ /* 0x000fc80000000000 */
[----:B------:R-:W-:-:S05]  /*3a00*/  FFMA R0, R16, R12, R9 ;  /* 0x0000000c10007223 */ /* 0x000fca0000000009 */
[----:B------:R-:W-:-:S04]  /*3a10*/  SHF.R.U32.HI R5, RZ, 0x17, R0 ;  /* 0x00000017ff057819 */ /* 0x000fc80000011600 */
[----:B------:R-:W-:-:S04]  /*3a20*/  LOP3.LUT R5, R5, 0xff, RZ, 0xc0, !PT ;  /* 0x000000ff05057812 */ /* 0x000fc800078ec0ff */
[----:B------:R-:W-:-:S05]  /*3a30*/  IADD3 R11, PT, PT, R5, R10, RZ ;  /* 0x0000000a050b7210 */ /* 0x000fca0007ffe0ff */
[----:B------:R-:W-:-:S05]  /*3a40*/  VIADD R5, R11, 0xffffffff ;  /* 0xffffffff0b057836 */ /* 0x000fca0000000000 */
[----:B------:R-:W-:-:S13]  /*3a50*/  ISETP.GE.U32.AND P0, PT, R5, 0xfe, PT ;  /* 0x000000fe0500780c */ /* 0x000fda0003f06070 */
[----:B------:R-:W-:Y:S05]  /*3a60*/  @!P0 BRA `(.L_x_75) ;  /* 0x0000000000808947 */ /* 0x000fea0003800000 */
[----:B------:R-:W-:-:S13]  /*3a70*/  ISETP.GT.AND P0, PT, R11, 0xfe, PT ;  /* 0x000000fe0b00780c */ /* 0x000fda0003f04270 */
[----:B------:R-:W-:Y:S05]  /*3a80*/  @P0 BRA `(.L_x_76) ;  /* 0x00000000006c0947 */ /* 0x000fea0003800000 */
[----:B------:R-:W-:-:S13]  /*3a90*/  ISETP.GE.AND P0, PT, R11, 0x1, PT ;  /* 0x000000010b00780c */ /* 0x000fda0003f06270 */
[----:B------:R-:W-:Y:S05]  /*3aa0*/  @P0 BRA `(.L_x_77) ;  /* 0x0000000000980947 */ /* 0x000fea0003800000 */
[----:B------:R-:W-:Y:S02]  /*3ab0*/  ISETP.GE.AND P0, PT, R11, -0x18, PT ;  /* 0xffffffe80b00780c */ /* 0x000fe40003f06270 */
[----:B------:R-:W-:-:S11]  /*3ac0*/  LOP3.LUT R0, R0, 0x80000000, RZ, 0xc0, !PT ;  /* 0x8000000000007812 */ /* 0x000fd600078ec0ff */
[----:B------:R-:W-:Y:S05]  /*3ad0*/  @!P0 BRA `(.L_x_77) ;  /* 0x00000000008c8947 */ /* 0x000fea0003800000 */
[CCC-:B------:R-:W-:Y:S01]  /*3ae0*/  FFMA.RZ R5, R16.reuse, R12.reuse, R9.reuse ;  /* 0x0000000c10057223 */ /* 0x1c0fe2000000c009 */
[CCC-:B------:R-:W-:Y:S01]  /*3af0*/  FFMA.RM R10, R16.reuse, R12.reuse, R9.reuse ;  /* 0x0000000c100a7223 */ /* 0x1c0fe20000004009 */
[C---:B------:R-:W-:Y:S02]  /*3b00*/  ISETP.NE.AND P2, PT, R11.reuse, RZ, PT ;  /* 0x000000ff0b00720c */ /* 0x040fe40003f45270 */
[----:B------:R-:W-:Y:S02]  /*3b10*/  ISETP.NE.AND P1, PT, R11, RZ, PT ;  /* 0x000000ff0b00720c */ /* 0x000fe40003f25270 */
[----:B------:R-:W-:Y:S01]  /*3b20*/  LOP3.LUT R7, R5, 0x7fffff, RZ, 0xc0, !PT ;  /* 0x007fffff05077812 */ /* 0x000fe200078ec0ff */
[----:B------:R-:W-:Y:S01]  /*3b30*/  FFMA.RP R5, R16, R12, R9 ;  /* 0x0000000c10057223 */ /* 0x000fe20000008009 */
[----:B------:R-:W-:Y:S02]  /*3b40*/  IADD3 R12, PT, PT, R11, 0x20, RZ ;  /* 0x000000200b0c7810 */ /* 0x000fe40007ffe0ff */
[----:B------:R-:W-:-:S02]  /*3b50*/  LOP3.LUT R7, R7, 0x800000, RZ, 0xfc, !PT ;  /* 0x0080000007077812 */ /* 0x000fc400078efcff */
[----:B------:R-:W-:Y:S02]  /*3b60*/  IADD3 R9, PT, PT, -R11, RZ, RZ ;  /* 0x000000ff0b097210 */ /* 0x000fe40007ffe1ff */
[----:B------:R-:W-:Y:S02]  /*3b70*/  SHF.L.U32 R12, R7, R12, RZ ;  /* 0x0000000c070c7219 */ /* 0x000fe400000006ff */
[----:B------:R-:W-:Y:S02]  /*3b80*/  FSETP.NEU.FTZ.AND P0, PT, R5, R10, PT ;  /* 0x0000000a0500720b */ /* 0x000fe40003f1d000 */
[----:B------:R-:W-:Y:S02]  /*3b90*/  SEL R10, R9, RZ, P2 ;  /* 0x000000ff090a7207 */ /* 0x000fe40001000000 */
[----:B------:R-:W-:Y:S02]  /*3ba0*/  ISETP.NE.AND P1, PT, R12, RZ, P1 ;  /* 0x000000ff0c00720c */ /* 0x000fe40000f25270 */
[----:B------:R-:W-:-:S02]  /*3bb0*/  SHF.R.U32.HI R10, RZ, R10, R7 ;  /* 0x0000000aff0a7219 */ /* 0x000fc40000011607 */
[----:B------:R-:W-:Y:S02]  /*3bc0*/  PLOP3.LUT P0, PT, P0, P1, PT, 0xf8, 0x8f ;  /* 0x00000000008f781c */ /* 0x000fe40000703f70 */
[----:B------:R-:W-:Y:S02]  /*3bd0*/  SHF.R.U32.HI R12, RZ, 0x1, R10 ;  /* 0x00000001ff0c7819 */ /* 0x000fe4000001160a */
[----:B------:R-:W-:-:S04]  /*3be0*/  SEL R5, RZ, 0x1, !P0 ;  /* 0x00000001ff057807 */ /* 0x000fc80004000000 */
[----:B------:R-:W-:-:S04]  /*3bf0*/  LOP3.LUT R5, R5, 0x1, R12, 0xf8, !PT ;  /* 0x0000000105057812 */ /* 0x000fc800078ef80c */
[----:B------:R-:W-:-:S05]  /*3c00*/  LOP3.LUT R5, R5, R10, RZ, 0xc0, !PT ;  /* 0x0000000a05057212 */ /* 0x000fca00078ec0ff */
[----:B------:R-:W-:-:S05]  /*3c10*/  IMAD.IADD R5, R12, 0x1, R5 ;  /* 0x000000010c057824 */ /* 0x000fca00078e0205 */
[----:B------:R-:W-:Y:S01]  /*3c20*/  LOP3.LUT R0, R5, R0, RZ, 0xfc, !PT ;  /* 0x0000000005007212 */ /* 0x000fe200078efcff */
[----:B------:R-:W-:Y:S06]  /*3c30*/  BRA `(.L_x_77) ;  /* 0x0000000000347947 */ /* 0x000fec0003800000 */
.L_x_76:
[----:B------:R-:W-:-:S04]  /*3c40*/  LOP3.LUT R0, R0, 0x80000000, RZ, 0xc0, !PT ;  /* 0x8000000000007812 */ /* 0x000fc800078ec0ff */
[----:B------:R-:W-:Y:S01]  /*3c50*/  LOP3.LUT R0, R0, 0x7f800000, RZ, 0xfc, !PT ;  /* 0x7f80000000007812 */ /* 0x000fe200078efcff */
[----:B------:R-:W-:Y:S06]  /*3c60*/  BRA `(.L_x_77) ;  /* 0x0000000000287947 */ /* 0x000fec0003800000 */
.L_x_75:
[----:B------:R-:W-:Y:S01]  /*3c70*/  LEA R0, R10, R0, 0x17 ;  /* 0x000000000a007211 */ /* 0x000fe200078eb8ff */
[----:B------:R-:W-:Y:S06]  /*3c80*/  BRA `(.L_x_77) ;  /* 0x0000000000207947 */ /* 0x000fec0003800000 */
.L_x_74:
[----:B------:R-:W-:-:S04]  /*3c90*/  LOP3.LUT R0, R5, 0x80000000, R0, 0x48, !PT ;  /* 0x8000000005007812 */ /* 0x000fc800078e4800 */
[----:B------:R-:W-:Y:S01]  /*3ca0*/  LOP3.LUT R0, R0, 0x7f800000, RZ, 0xfc, !PT ;  /* 0x7f80000000007812 */ /* 0x000fe200078efcff */
[----:B------:R-:W-:Y:S06]  /*3cb0*/  BRA `(.L_x_77) ;  /* 0x0000000000147947 */ /* 0x000fec0003800000 */
.L_x_73:
[----:B------:R-:W-:Y:S01]  /*3cc0*/  LOP3.LUT R0, R5, 0x80000000, R0, 0x48, !PT ;  /* 0x8000000005007812 */ /* 0x000fe200078e4800 */
[----:B------:R-:W-:Y:S06]  /*3cd0*/  BRA `(.L_x_77) ;  /* 0x00000000000c7947 */ /* 0x000fec0003800000 */
.L_x_72:
[----:B------:R-:W0:Y:S01]  /*3ce0*/  MUFU.RSQ R0, -QNAN ;  /* 0xffc0000000007908 */ /* 0x000e220000001400 */
[----:B------:R-:W-:Y:S05]  /*3cf0*/  BRA `(.L_x_77) ;  /* 0x0000000000047947 */ /* 0x000fea0003800000 */
.L_x_71:
[----:B------:R-:W-:-:S07]  /*3d00*/  FADD.FTZ R0, R0, R5 ;  /* 0x0000000500007221 */ /* 0x000fce0000010000 */
.L_x_77:
[----:B------:R-:W-:-:S04]  /*3d10*/  HFMA2 R9, -RZ, RZ, 0, 0 ;  /* 0x00000000ff097431 */ /* 0x000fc800000001ff */
[----:B0-----:R-:W-:Y:S05]  /*3d20*/  RET.REL.NODEC R8 `(_Z18postprocess_kernalPKfPfS0_S1_S1_S1_Piffffiiiiiff) ;  /* 0xffffffc008b47950 */ /* 0x001fea0003c3ffff */
.L_x_78:
[----:B------:R-:W-:-:S00]  /*3d30*/  BRA `(.L_x_78) ;  /* 0xfffffffc00fc7947 */ /* 0x000fc0000383ffff */
[----:B------:R-:W-:-:S00]  /*3d40*/  NOP ;  /* 0x0000000000007918 */ /* 0x000fc00000000000 */
        /* <DEDUP_REMOVED lines=11> */
.L_x_82:


//--------------------- .nv.shared.reserved.0     --------------------------
	.section	.nv.shared.reserved.0,"aw",@nobits
	.weak		__nv_reservedSMEM_offset_0_alias
	.size		__nv_reservedSMEM_offset_0_alias, 0, 64
	.other		__nv_reservedSMEM_offset_0_alias,@"STO_CUDA_RESERVED_SHARED STV_DEFAULT"
__nv_reservedSMEM_offset_0_alias:
	.zero		0
	.zero		64


//--------------------- .nv.constant0._Z18postprocess_kernalPKfPfS0_S1_S1_S1_Piffffiiiiiff --------------------------
	.section	.nv.constant0._Z18postprocess_kernalPKfPfS0_S1_S1_S1_Piffffiiiiiff,"a",@progbits
	.sectionflags	@""
	.align	4
.nv.constant0._Z18postprocess_kernalPKfPfS0_S1_S1_S1_Piffffiiiiiff:
	.zero		996


//--------------------- SYMBOLS --------------------------

	.type		.nv.reservedSmem.offset0,@object
	.size		.nv.reservedSmem.offset0,0x4
